	.target	sm_90a

	.elftype	@"ET_EXEC"


//--------------------- .note.nv.tkinfo           --------------------------
	.section	.note.nv.tkinfo,"",@"SHT_NOTE"
	.sectionflags	@"SHF_NOTE_NV_TKINFO"
	.tkinfo
        /*0018*/ 	.word	0x00000002
        /*0030*/ 	.string	""
        /*0030*/ 	.string	"ptxas"
        /*0030*/ 	.string	"Cuda compilation tools, release 13.0, V13.0.88"
        /*0030*/ 	.string	"Build cuda_13.0.r13.0/compiler.36424714_0"
        /*0030*/ 	.string	"-arch sm_90a -m 64 "



//--------------------- .note.nv.cuinfo           --------------------------
	.section	.note.nv.cuinfo,"",@"SHT_NOTE"
	.sectionflags	@"SHF_NOTE_NV_CUINFO"
        /*0018*/ 	.short	0x0002
        /*001a*/ 	.short	0x005a
        /*001c*/ 	.short	0x0082
	.zero		2


//--------------------- .nv.info                  --------------------------
	.section	.nv.info,"",@"SHT_CUDA_INFO"
	.align	4


	//----- nvinfo : EIATTR_REGCOUNT
	.align		4
        /*0000*/ 	.byte	0x04, 0x2f
        /*0002*/ 	.short	(.L_15 - .L_14)
	.align		4
.L_14:
        /*0004*/ 	.word	index@(_ZN7cutlass13device_kernelINS_4gemm6kernel13GemmUniversalIN4cute5tupleIJiiiiEEENS1_10collective13CollectiveMmaINS1_34MainloopSm90TmaGmmaWarpSpecializedILi50ENS5_IJNS4_1CILi2EEENSA_ILi1EEESC_EEENS1_35KernelTmaWarpSpecializedCooperativeEEENS5_IJNSA_ILi128EEENSA_ILi16EEESH_EEENS_10bfloat16_tENS5_IJlSC_lEEESJ_SK_NS4_8TiledMMAINS4_8MMA_AtomIJNS4_4SM904GMMA27MMA_64x16x16_F32BF16BF16_SSILNSO_5MajorE0ELSQ_0ELNSO_7ScaleInE1ELSR_1EEEEEENS4_6LayoutISD_NS5_IJSC_NSA_ILi0EEESV_EEEEENS5_IJNS4_10UnderscoreESY_SY_EEEEENS4_13SM90_TMA_LOADENS4_14ComposedLayoutINS4_7SwizzleILi1ELi4ELi3EEENS4_18smem_ptr_flag_bitsILi16EEENSU_INS5_IJNSA_ILi8EEESH_EEENS5_IJSH_SC_EEEEEEEvNS4_8identityENS4_23SM90_TMA_LOAD_MULTICASTES1B_vS1C_EENS_8epilogue10collective6detail29Sm90TmaWarpSpecializedAdapterINS1G_15DefaultEpilogueISJ_SK_SK_NS1F_6thread17LinearCombinationISJ_Li1EffLNS1K_9ScaleType4KindE0ELNS_15FloatRoundStyleE2ESJ_EENS1_15EpilogueDefaultEEEEEvvEEEEvNT_6ParamsE)
        /*0008*/ 	.word	0x000000a8


	//----- nvinfo : EIATTR_FRAME_SIZE
	.align		4
.L_15:
        /*000c*/ 	.byte	0x04, 0x11
        /*000e*/ 	.short	(.L_17 - .L_16)
	.align		4
.L_16:
        /*0010*/ 	.word	index@(_ZN7cutlass13device_kernelINS_4gemm6kernel13GemmUniversalIN4cute5tupleIJiiiiEEENS1_10collective13CollectiveMmaINS1_34MainloopSm90TmaGmmaWarpSpecializedILi50ENS5_IJNS4_1CILi2EEENSA_ILi1EEESC_EEENS1_35KernelTmaWarpSpecializedCooperativeEEENS5_IJNSA_ILi128EEENSA_ILi16EEESH_EEENS_10bfloat16_tENS5_IJlSC_lEEESJ_SK_NS4_8TiledMMAINS4_8MMA_AtomIJNS4_4SM904GMMA27MMA_64x16x16_F32BF16BF16_SSILNSO_5MajorE0ELSQ_0ELNSO_7ScaleInE1ELSR_1EEEEEENS4_6LayoutISD_NS5_IJSC_NSA_ILi0EEESV_EEEEENS5_IJNS4_10UnderscoreESY_SY_EEEEENS4_13SM90_TMA_LOADENS4_14ComposedLayoutINS4_7SwizzleILi1ELi4ELi3EEENS4_18smem_ptr_flag_bitsILi16EEENSU_INS5_IJNSA_ILi8EEESH_EEENS5_IJSH_SC_EEEEEEEvNS4_8identityENS4_23SM90_TMA_LOAD_MULTICASTES1B_vS1C_EENS_8epilogue10collective6detail29Sm90TmaWarpSpecializedAdapterINS1G_15DefaultEpilogueISJ_SK_SK_NS1F_6thread17LinearCombinationISJ_Li1EffLNS1K_9ScaleType4KindE0ELNS_15FloatRoundStyleE2ESJ_EENS1_15EpilogueDefaultEEEEEvvEEEEvNT_6ParamsE)
        /*0014*/ 	.word	0x00000000


	//----- nvinfo : EIATTR_MIN_STACK_SIZE
	.align		4
.L_17:
        /*0018*/ 	.byte	0x04, 0x12
        /*001a*/ 	.short	(.L_19 - .L_18)
	.align		4
.L_18:
        /*001c*/ 	.word	index@(_ZN7cutlass13device_kernelINS_4gemm6kernel13GemmUniversalIN4cute5tupleIJiiiiEEENS1_10collective13CollectiveMmaINS1_34MainloopSm90TmaGmmaWarpSpecializedILi50ENS5_IJNS4_1CILi2EEENSA_ILi1EEESC_EEENS1_35KernelTmaWarpSpecializedCooperativeEEENS5_IJNSA_ILi128EEENSA_ILi16EEESH_EEENS_10bfloat16_tENS5_IJlSC_lEEESJ_SK_NS4_8TiledMMAINS4_8MMA_AtomIJNS4_4SM904GMMA27MMA_64x16x16_F32BF16BF16_SSILNSO_5MajorE0ELSQ_0ELNSO_7ScaleInE1ELSR_1EEEEEENS4_6LayoutISD_NS5_IJSC_NSA_ILi0EEESV_EEEEENS5_IJNS4_10UnderscoreESY_SY_EEEEENS4_13SM90_TMA_LOADENS4_14ComposedLayoutINS4_7SwizzleILi1ELi4ELi3EEENS4_18smem_ptr_flag_bitsILi16EEENSU_INS5_IJNSA_ILi8EEESH_EEENS5_IJSH_SC_EEEEEEEvNS4_8identityENS4_23SM90_TMA_LOAD_MULTICASTES1B_vS1C_EENS_8epilogue10collective6detail29Sm90TmaWarpSpecializedAdapterINS1G_15DefaultEpilogueISJ_SK_SK_NS1F_6thread17LinearCombinationISJ_Li1EffLNS1K_9ScaleType4KindE0ELNS_15FloatRoundStyleE2ESJ_EENS1_15EpilogueDefaultEEEEEvvEEEEvNT_6ParamsE)
        /*0020*/ 	.word	0x00000000
.L_19:


//--------------------- .nv.compat                --------------------------
	.section	.nv.compat,"",@"SHT_CUDA_COMPAT_INFO"
	.align	4
        /*0000*/ 	.byte	0x02, 0x09, 0x01, 0x00, 0x02, 0x02, 0x04, 0x00, 0x02, 0x05, 0x05, 0x00, 0x03, 0x07, 0x01, 0x01
        /*0010*/ 	.byte	0x02, 0x03, 0x01, 0x00, 0x02, 0x06, 0x01, 0x00, 0x04, 0x0b, 0x08, 0x00, 0x00, 0x00, 0x00, 0x00
        /*0020*/ 	.byte	0x00, 0x00, 0x00, 0x00


//--------------------- .nv.info._ZN7cutlass13device_kernelINS_4gemm6kernel13GemmUniversalIN4cute5tupleIJiiiiEEENS1_10collective13CollectiveMmaINS1_34MainloopSm90TmaGmmaWarpSpecializedILi50ENS5_IJNS4_1CILi2EEENSA_ILi1EEESC_EEENS1_35KernelTmaWarpSpecializedCooperativeEEENS5_IJNSA_ILi128EEENSA_ILi16EEESH_EEENS_10bfloat16_tENS5_IJlSC_lEEESJ_SK_NS4_8TiledMMAINS4_8MMA_AtomIJNS4_4SM904GMMA27MMA_64x16x16_F32BF16BF16_SSILNSO_5MajorE0ELSQ_0ELNSO_7ScaleInE1ELSR_1EEEEEENS4_6LayoutISD_NS5_IJSC_NSA_ILi0EEESV_EEEEENS5_IJNS4_10UnderscoreESY_SY_EEEEENS4_13SM90_TMA_LOADENS4_14ComposedLayoutINS4_7SwizzleILi1ELi4ELi3EEENS4_18smem_ptr_flag_bitsILi16EEENSU_INS5_IJNSA_ILi8EEESH_EEENS5_IJSH_SC_EEEEEEEvNS4_8identityENS4_23SM90_TMA_LOAD_MULTICASTES1B_vS1C_EENS_8epilogue10collective6detail29Sm90TmaWarpSpecializedAdapterINS1G_15DefaultEpilogueISJ_SK_SK_NS1F_6thread17LinearCombinationISJ_Li1EffLNS1K_9ScaleType4KindE0ELNS_15FloatRoundStyleE2ESJ_EENS1_15EpilogueDefaultEEEEEvvEEEEvNT_6ParamsE --------------------------
	.section	.nv.info._ZN7cutlass13device_kernelINS_4gemm6kernel13GemmUniversalIN4cute5tupleIJiiiiEEENS1_10collective13CollectiveMmaINS1_34MainloopSm90TmaGmmaWarpSpecializedILi50ENS5_IJNS4_1CILi2EEENSA_ILi1EEESC_EEENS1_35KernelTmaWarpSpecializedCooperativeEEENS5_IJNSA_ILi128EEENSA_ILi16EEESH_EEENS_10bfloat16_tENS5_IJlSC_lEEESJ_SK_NS4_8TiledMMAINS4_8MMA_AtomIJNS4_4SM904GMMA27MMA_64x16x16_F32BF16BF16_SSILNSO_5MajorE0ELSQ_0ELNSO_7ScaleInE1ELSR_1EEEEEENS4_6LayoutISD_NS5_IJSC_NSA_ILi0EEESV_EEEEENS5_IJNS4_10UnderscoreESY_SY_EEEEENS4_13SM90_TMA_LOADENS4_14ComposedLayoutINS4_7SwizzleILi1ELi4ELi3EEENS4_18smem_ptr_flag_bitsILi16EEENSU_INS5_IJNSA_ILi8EEESH_EEENS5_IJSH_SC_EEEEEEEvNS4_8identityENS4_23SM90_TMA_LOAD_MULTICASTES1B_vS1C_EENS_8epilogue10collective6detail29Sm90TmaWarpSpecializedAdapterINS1G_15DefaultEpilogueISJ_SK_SK_NS1F_6thread17LinearCombinationISJ_Li1EffLNS1K_9ScaleType4KindE0ELNS_15FloatRoundStyleE2ESJ_EENS1_15EpilogueDefaultEEEEEvvEEEEvNT_6ParamsE,"",@"SHT_CUDA_INFO"
	.sectionflags	@""
	.align	4


	//----- nvinfo : EIATTR_CUDA_API_VERSION
	.align		4
        /*0000*/ 	.byte	0x04, 0x37
        /*0002*/ 	.short	(.L_21 - .L_20)
.L_20:
        /*0004*/ 	.word	0x00000082


	//----- nvinfo : EIATTR_KPARAM_INFO
	.align		4
.L_21:
        /*0008*/ 	.byte	0x04, 0x17
        /*000a*/ 	.short	(.L_23 - .L_22)
.L_22:
        /*000c*/ 	.word	0x00000000
        /*0010*/ 	.short	0x0000
        /*0012*/ 	.short	0x0070
        /*0014*/ 	.byte	0x00, 0xf0, 0x01, 0x10


	//----- nvinfo : EIATTR_SPARSE_MMA_MASK
	.align		4
.L_23:
        /*0018*/ 	.byte	0x03, 0x50
        /*001a*/ 	.short	0x0000


	//----- nvinfo : EIATTR_MAXREG_COUNT
	.align		4
        /*001c*/ 	.byte	0x03, 0x1b
        /*001e*/ 	.short	0x00a8


	//----- nvinfo : EIATTR_NUM_BARRIERS
	.align		4
        /*0020*/ 	.byte	0x02, 0x4c
        /*0022*/ 	.byte	0x01
	.zero		1


	//----- nvinfo : EIATTR_EXTERNS
	.align		4
        /*0024*/ 	.byte	0x04, 0x0f
        /*0026*/ 	.short	(.L_25 - .L_24)


	//   ....[0]....
	.align		4
.L_24:
        /*0028*/ 	.word	index@(__assertfail)


	//----- nvinfo : EIATTR_MERCURY_ISA_VERSION
	.align		4
.L_25:
        /*002c*/ 	.byte	0x03, 0x5f
        /*002e*/ 	.short	0x0101


	//----- nvinfo : EIATTR_INT_WARP_WIDE_INSTR_OFFSETS
	.align		4
        /*0030*/ 	.byte	0x04, 0x31
        /*0032*/ 	.short	(.L_27 - .L_26)


	//   ....[0]....
.L_26:
        /*0034*/ 	.word	0x00000a70


	//   ....[1]....
        /*0038*/ 	.word	0x00000aa0


	//   ....[2]....
        /*003c*/ 	.word	0x00000c80


	//   ....[3]....
        /*0040*/ 	.word	0x00002160


	//----- nvinfo : EIATTR_COOP_GROUP_MASK_REGIDS
	.align		4
.L_27:
        /*0044*/ 	.byte	0x04, 0x29
        /*0046*/ 	.short	(.L_29 - .L_28)


	//   ....[0]....
.L_28:
        /*0048*/ 	.word	0xffffffff


	//   ....[1]....
        /*004c*/ 	.word	0xffffffff


	//   ....[2]....
        /*0050*/ 	.word	0xffffffff


	//   ....[3]....
        /*0054*/ 	.word	0xffffffff


	//   ....[4]....
        /*0058*/ 	.word	0xffffffff


	//   ....[5]....
        /*005c*/ 	.word	0xffffffff


	//----- nvinfo : EIATTR_COOP_GROUP_INSTR_OFFSETS
	.align		4
.L_29:
        /*0060*/ 	.byte	0x04, 0x28
        /*0062*/ 	.short	(.L_31 - .L_30)


	//   ....[0]....
.L_30:
        /*0064*/ 	.word	0x00000060


	//   ....[1]....
        /*0068*/ 	.word	0x00000070


	//   ....[2]....
        /*006c*/ 	.word	0x00000130


	//   ....[3]....
        /*0070*/ 	.word	0x000008c0


	//   ....[4]....
        /*0074*/ 	.word	0x00000df0


	//   ....[5]....
        /*0078*/ 	.word	0x00001a60


	//----- nvinfo : EIATTR_REG_RECONFIG
	.align		4
.L_31:
        /*007c*/ 	.byte	0x01, 0x54
	.zero		2


	//----- nvinfo : EIATTR_SYSCALL_OFFSETS
	.align		4
        /*0080*/ 	.byte	0x04, 0x46
        /*0082*/ 	.short	(.L_33 - .L_32)


	//   ....[0]....
.L_32:
        /*0084*/ 	.word	0x00001c50


	//----- nvinfo : EIATTR_MBARRIER_INSTR_OFFSETS
	.align		4
.L_33:
        /*0088*/ 	.byte	0x04, 0x39
        /*008a*/ 	.short	(.L_35 - .L_34)


	//   ....[0]....
.L_34:
        /*008c*/ 	.word	0x00000250
        /*0090*/ 	.word	0x000000ff
        /*0094*/ 	.word	0x00000000
        /*0098*/ 	.short	0x0100
        /*009a*/ 	.byte	0x08
	.zero		1


	//   ....[1]....
        /*009c*/ 	.word	0x00000260
        /*00a0*/ 	.word	0x000000ff
        /*00a4*/ 	.word	0x00000190
        /*00a8*/ 	.short	0x0100
        /*00aa*/ 	.byte	0x08
	.zero		1


	//   ....[2]....
        /*00ac*/ 	.word	0x00000270
        /*00b0*/ 	.word	0x000000ff
        /*00b4*/ 	.word	0x00000008
        /*00b8*/ 	.short	0x0100
        /*00ba*/ 	.byte	0x08
	.zero		1


	//   ....[3]....
        /*00bc*/ 	.word	0x00000280
        /*00c0*/ 	.word	0x000000ff
        /*00c4*/ 	.word	0x00000198
        /*00c8*/ 	.short	0x0100
        /*00ca*/ 	.byte	0x08
	.zero		1


	//   ....[4]....
        /*00cc*/ 	.word	0x00000290
        /*00d0*/ 	.word	0x000000ff
        /*00d4*/ 	.word	0x00000010
        /*00d8*/ 	.short	0x0100
        /*00da*/ 	.byte	0x08
	.zero		1


	//   ....[5]....
        /*00dc*/ 	.word	0x000002a0
        /*00e0*/ 	.word	0x000000ff
        /*00e4*/ 	.word	0x000001a0
        /*00e8*/ 	.short	0x0100
        /*00ea*/ 	.byte	0x08
	.zero		1


	//   ....[6]....
        /*00ec*/ 	.word	0x000002b0
        /*00f0*/ 	.word	0x000000ff
        /*00f4*/ 	.word	0x00000018
        /*00f8*/ 	.short	0x0100
        /*00fa*/ 	.byte	0x08
	.zero		1


	//   ....[7]....
        /*00fc*/ 	.word	0x000002c0
        /*0100*/ 	.word	0x000000ff
        /*0104*/ 	.word	0x000001a8
        /*0108*/ 	.short	0x0100
        /*010a*/ 	.byte	0x08
	.zero		1


	//   ....[8]....
        /*010c*/ 	.word	0x000002d0
        /*0110*/ 	.word	0x000000ff
        /*0114*/ 	.word	0x00000020
        /*0118*/ 	.short	0x0100
        /*011a*/ 	.byte	0x08
	.zero		1


	//   ....[9]....
        /*011c*/ 	.word	0x000002e0
        /*0120*/ 	.word	0x000000ff
        /*0124*/ 	.word	0x000001b0
        /*0128*/ 	.short	0x0100
        /*012a*/ 	.byte	0x08
	.zero		1


	//   ....[10]....
        /*012c*/ 	.word	0x000002f0
        /*0130*/ 	.word	0x000000ff
        /*0134*/ 	.word	0x00000028
        /*0138*/ 	.short	0x0100
        /*013a*/ 	.byte	0x08
	.zero		1


	//   ....[11]....
        /*013c*/ 	.word	0x00000300
        /*0140*/ 	.word	0x000000ff
        /*0144*/ 	.word	0x000001b8
        /*0148*/ 	.short	0x0100
        /*014a*/ 	.byte	0x08
	.zero		1


	//   ....[12]....
        /*014c*/ 	.word	0x00000310
        /*0150*/ 	.word	0x000000ff
        /*0154*/ 	.word	0x00000030
        /*0158*/ 	.short	0x0100
        /*015a*/ 	.byte	0x08
	.zero		1


	//   ....[13]....
        /*015c*/ 	.word	0x00000320
        /*0160*/ 	.word	0x000000ff
        /*0164*/ 	.word	0x000001c0
        /*0168*/ 	.short	0x0100
        /*016a*/ 	.byte	0x08
	.zero		1


	//   ....[14]....
        /*016c*/ 	.word	0x00000330
        /*0170*/ 	.word	0x000000ff
        /*0174*/ 	.word	0x00000038
        /*0178*/ 	.short	0x0100
        /*017a*/ 	.byte	0x08
	.zero		1


	//   ....[15]....
        /*017c*/ 	.word	0x00000340
        /*0180*/ 	.word	0x000000ff
        /*0184*/ 	.word	0x000001c8
        /*0188*/ 	.short	0x0100
        /*018a*/ 	.byte	0x08
	.zero		1


	//   ....[16]....
        /*018c*/ 	.word	0x00000350
        /*0190*/ 	.word	0x000000ff
        /*0194*/ 	.word	0x00000040
        /*0198*/ 	.short	0x0100
        /*019a*/ 	.byte	0x08
	.zero		1


	//   ....[17]....
        /*019c*/ 	.word	0x00000360
        /*01a0*/ 	.word	0x000000ff
        /*01a4*/ 	.word	0x000001d0
        /*01a8*/ 	.short	0x0100
        /*01aa*/ 	.byte	0x08
	.zero		1


	//   ....[18]....
        /*01ac*/ 	.word	0x00000370
        /*01b0*/ 	.word	0x000000ff
        /*01b4*/ 	.word	0x00000048
        /*01b8*/ 	.short	0x0100
        /*01ba*/ 	.byte	0x08
	.zero		1


	//   ....[19]....
        /*01bc*/ 	.word	0x00000380
        /*01c0*/ 	.word	0x000000ff
        /*01c4*/ 	.word	0x000001d8
        /*01c8*/ 	.short	0x0100
        /*01ca*/ 	.byte	0x08
	.zero		1


	//   ....[20]....
        /*01cc*/ 	.word	0x00000390
        /*01d0*/ 	.word	0x000000ff
        /*01d4*/ 	.word	0x00000050
        /*01d8*/ 	.short	0x0100
        /*01da*/ 	.byte	0x08
	.zero		1


	//   ....[21]....
        /*01dc*/ 	.word	0x000003a0
        /*01e0*/ 	.word	0x000000ff
        /*01e4*/ 	.word	0x000001e0
        /*01e8*/ 	.short	0x0100
        /*01ea*/ 	.byte	0x08
	.zero		1


	//   ....[22]....
        /*01ec*/ 	.word	0x000003b0
        /*01f0*/ 	.word	0x000000ff
        /*01f4*/ 	.word	0x00000058
        /*01f8*/ 	.short	0x0100
        /*01fa*/ 	.byte	0x08
	.zero		1


	//   ....[23]....
        /*01fc*/ 	.word	0x000003c0
        /*0200*/ 	.word	0x000000ff
        /*0204*/ 	.word	0x000001e8
        /*0208*/ 	.short	0x0100
        /*020a*/ 	.byte	0x08
	.zero		1


	//   ....[24]....
        /*020c*/ 	.word	0x000003d0
        /*0210*/ 	.word	0x000000ff
        /*0214*/ 	.word	0x00000060
        /*0218*/ 	.short	0x0100
        /*021a*/ 	.byte	0x08
	.zero		1


	//   ....[25]....
        /*021c*/ 	.word	0x000003e0
        /*0220*/ 	.word	0x000000ff
        /*0224*/ 	.word	0x000001f0
        /*0228*/ 	.short	0x0100
        /*022a*/ 	.byte	0x08
	.zero		1


	//   ....[26]....
        /*022c*/ 	.word	0x000003f0
        /*0230*/ 	.word	0x000000ff
        /*0234*/ 	.word	0x00000068
        /*0238*/ 	.short	0x0100
        /*023a*/ 	.byte	0x08
	.zero		1


	//   ....[27]....
        /*023c*/ 	.word	0x00000400
        /*0240*/ 	.word	0x000000ff
        /*0244*/ 	.word	0x000001f8
        /*0248*/ 	.short	0x0100
        /*024a*/ 	.byte	0x08
	.zero		1


	//   ....[28]....
        /*024c*/ 	.word	0x00000410
        /*0250*/ 	.word	0x000000ff
        /*0254*/ 	.word	0x00000070
        /*0258*/ 	.short	0x0100
        /*025a*/ 	.byte	0x08
	.zero		1


	//   ....[29]....
        /*025c*/ 	.word	0x00000420
        /*0260*/ 	.word	0x000000ff
        /*0264*/ 	.word	0x00000200
        /*0268*/ 	.short	0x0100
        /*026a*/ 	.byte	0x08
	.zero		1


	//   ....[30]....
        /*026c*/ 	.word	0x00000430
        /*0270*/ 	.word	0x000000ff
        /*0274*/ 	.word	0x00000078
        /*0278*/ 	.short	0x0100
        /*027a*/ 	.byte	0x08
	.zero		1


	//   ....[31]....
        /*027c*/ 	.word	0x00000440
        /*0280*/ 	.word	0x000000ff
        /*0284*/ 	.word	0x00000208
        /*0288*/ 	.short	0x0100
        /*028a*/ 	.byte	0x08
	.zero		1


	//   ....[32]....
        /*028c*/ 	.word	0x00000450
        /*0290*/ 	.word	0x000000ff
        /*0294*/ 	.word	0x00000080
        /*0298*/ 	.short	0x0100
        /*029a*/ 	.byte	0x08
	.zero		1


	//   ....[33]....
        /*029c*/ 	.word	0x00000460
        /*02a0*/ 	.word	0x000000ff
        /*02a4*/ 	.word	0x00000210
        /*02a8*/ 	.short	0x0100
        /*02aa*/ 	.byte	0x08
	.zero		1


	//   ....[34]....
        /*02ac*/ 	.word	0x00000470
        /*02b0*/ 	.word	0x000000ff
        /*02b4*/ 	.word	0x00000088
        /*02b8*/ 	.short	0x0100
        /*02ba*/ 	.byte	0x08
	.zero		1


	//   ....[35]....
        /*02bc*/ 	.word	0x00000480
        /*02c0*/ 	.word	0x000000ff
        /*02c4*/ 	.word	0x00000218
        /*02c8*/ 	.short	0x0100
        /*02ca*/ 	.byte	0x08
	.zero		1


	//   ....[36]....
        /*02cc*/ 	.word	0x00000490
        /*02d0*/ 	.word	0x000000ff
        /*02d4*/ 	.word	0x00000090
        /*02d8*/ 	.short	0x0100
        /*02da*/ 	.byte	0x08
	.zero		1


	//   ....[37]....
        /*02dc*/ 	.word	0x000004a0
        /*02e0*/ 	.word	0x000000ff
        /*02e4*/ 	.word	0x00000220
        /*02e8*/ 	.short	0x0100
        /*02ea*/ 	.byte	0x08
	.zero		1


	//   ....[38]....
        /*02ec*/ 	.word	0x000004b0
        /*02f0*/ 	.word	0x000000ff
        /*02f4*/ 	.word	0x00000098
        /*02f8*/ 	.short	0x0100
        /*02fa*/ 	.byte	0x08
	.zero		1


	//   ....[39]....
        /*02fc*/ 	.word	0x000004c0
        /*0300*/ 	.word	0x000000ff
        /*0304*/ 	.word	0x00000228
        /*0308*/ 	.short	0x0100
        /*030a*/ 	.byte	0x08
	.zero		1


	//   ....[40]....
        /*030c*/ 	.word	0x000004d0
        /*0310*/ 	.word	0x000000ff
        /*0314*/ 	.word	0x000000a0
        /*0318*/ 	.short	0x0100
        /*031a*/ 	.byte	0x08
	.zero		1


	//   ....[41]....
        /*031c*/ 	.word	0x000004e0
        /*0320*/ 	.word	0x000000ff
        /*0324*/ 	.word	0x00000230
        /*0328*/ 	.short	0x0100
        /*032a*/ 	.byte	0x08
	.zero		1


	//   ....[42]....
        /*032c*/ 	.word	0x000004f0
        /*0330*/ 	.word	0x000000ff
        /*0334*/ 	.word	0x000000a8
        /*0338*/ 	.short	0x0100
        /*033a*/ 	.byte	0x08
	.zero		1


	//   ....[43]....
        /*033c*/ 	.word	0x00000500
        /*0340*/ 	.word	0x000000ff
        /*0344*/ 	.word	0x00000238
        /*0348*/ 	.short	0x0100
        /*034a*/ 	.byte	0x08
	.zero		1


	//   ....[44]....
        /*034c*/ 	.word	0x00000510
        /*0350*/ 	.word	0x000000ff
        /*0354*/ 	.word	0x000000b0
        /*0358*/ 	.short	0x0100
        /*035a*/ 	.byte	0x08
	.zero		1


	//   ....[45]....
        /*035c*/ 	.word	0x00000520
        /*0360*/ 	.word	0x000000ff
        /*0364*/ 	.word	0x00000240
        /*0368*/ 	.short	0x0100
        /*036a*/ 	.byte	0x08
	.zero		1


	//   ....[46]....
        /*036c*/ 	.word	0x00000530
        /*0370*/ 	.word	0x000000ff
        /*0374*/ 	.word	0x000000b8
        /*0378*/ 	.short	0x0100
        /*037a*/ 	.byte	0x08
	.zero		1


	//   ....[47]....
        /*037c*/ 	.word	0x00000540
        /*0380*/ 	.word	0x000000ff
        /*0384*/ 	.word	0x00000248
        /*0388*/ 	.short	0x0100
        /*038a*/ 	.byte	0x08
	.zero		1


	//   ....[48]....
        /*038c*/ 	.word	0x00000550
        /*0390*/ 	.word	0x000000ff
        /*0394*/ 	.word	0x000000c0
        /*0398*/ 	.short	0x0100
        /*039a*/ 	.byte	0x08
	.zero		1


	//   ....[49]....
        /*039c*/ 	.word	0x00000560
        /*03a0*/ 	.word	0x000000ff
        /*03a4*/ 	.word	0x00000250
        /*03a8*/ 	.short	0x0100
        /*03aa*/ 	.byte	0x08
	.zero		1


	//   ....[50]....
        /*03ac*/ 	.word	0x00000570
        /*03b0*/ 	.word	0x000000ff
        /*03b4*/ 	.word	0x000000c8
        /*03b8*/ 	.short	0x0100
        /*03ba*/ 	.byte	0x08
	.zero		1


	//   ....[51]....
        /*03bc*/ 	.word	0x00000580
        /*03c0*/ 	.word	0x000000ff
        /*03c4*/ 	.word	0x00000258
        /*03c8*/ 	.short	0x0100
        /*03ca*/ 	.byte	0x08
	.zero		1


	//   ....[52]....
        /*03cc*/ 	.word	0x00000590
        /*03d0*/ 	.word	0x000000ff
        /*03d4*/ 	.word	0x000000d0
        /*03d8*/ 	.short	0x0100
        /*03da*/ 	.byte	0x08
	.zero		1


	//   ....[53]....
        /*03dc*/ 	.word	0x000005a0
        /*03e0*/ 	.word	0x000000ff
        /*03e4*/ 	.word	0x00000260
        /*03e8*/ 	.short	0x0100
        /*03ea*/ 	.byte	0x08
	.zero		1


	//   ....[54]....
        /*03ec*/ 	.word	0x000005b0
        /*03f0*/ 	.word	0x000000ff
        /*03f4*/ 	.word	0x000000d8
        /*03f8*/ 	.short	0x0100
        /*03fa*/ 	.byte	0x08
	.zero		1


	//   ....[55]....
        /*03fc*/ 	.word	0x000005c0
        /*0400*/ 	.word	0x000000ff
        /*0404*/ 	.word	0x00000268
        /*0408*/ 	.short	0x0100
        /*040a*/ 	.byte	0x08
	.zero		1


	//   ....[56]....
        /*040c*/ 	.word	0x000005d0
        /*0410*/ 	.word	0x000000ff
        /*0414*/ 	.word	0x000000e0
        /*0418*/ 	.short	0x0100
        /*041a*/ 	.byte	0x08
	.zero		1


	//   ....[57]....
        /*041c*/ 	.word	0x000005e0
        /*0420*/ 	.word	0x000000ff
        /*0424*/ 	.word	0x00000270
        /*0428*/ 	.short	0x0100
        /*042a*/ 	.byte	0x08
	.zero		1


	//   ....[58]....
        /*042c*/ 	.word	0x000005f0
        /*0430*/ 	.word	0x000000ff
        /*0434*/ 	.word	0x000000e8
        /*0438*/ 	.short	0x0100
        /*043a*/ 	.byte	0x08
	.zero		1


	//   ....[59]....
        /*043c*/ 	.word	0x00000600
        /*0440*/ 	.word	0x000000ff
        /*0444*/ 	.word	0x00000278
        /*0448*/ 	.short	0x0100
        /*044a*/ 	.byte	0x08
	.zero		1


	//   ....[60]....
        /*044c*/ 	.word	0x00000610
        /*0450*/ 	.word	0x000000ff
        /*0454*/ 	.word	0x000000f0
        /*0458*/ 	.short	0x0100
        /*045a*/ 	.byte	0x08
	.zero		1


	//   ....[61]....
        /*045c*/ 	.word	0x00000620
        /*0460*/ 	.word	0x000000ff
        /*0464*/ 	.word	0x00000280
        /*0468*/ 	.short	0x0100
        /*046a*/ 	.byte	0x08
	.zero		1


	//   ....[62]....
        /*046c*/ 	.word	0x00000630
        /*0470*/ 	.word	0x000000ff
        /*0474*/ 	.word	0x000000f8
        /*0478*/ 	.short	0x0100
        /*047a*/ 	.byte	0x08
	.zero		1


	//   ....[63]....
        /*047c*/ 	.word	0x00000640
        /*0480*/ 	.word	0x000000ff
        /*0484*/ 	.word	0x00000288
        /*0488*/ 	.short	0x0100
        /*048a*/ 	.byte	0x08
	.zero		1


	//   ....[64]....
        /*048c*/ 	.word	0x00000650
        /*0490*/ 	.word	0x000000ff
        /*0494*/ 	.word	0x00000100
        /*0498*/ 	.short	0x0100
        /*049a*/ 	.byte	0x08
	.zero		1


	//   ....[65]....
        /*049c*/ 	.word	0x00000660
        /*04a0*/ 	.word	0x000000ff
        /*04a4*/ 	.word	0x00000290
        /*04a8*/ 	.short	0x0100
        /*04aa*/ 	.byte	0x08
	.zero		1


	//   ....[66]....
        /*04ac*/ 	.word	0x00000670
        /*04b0*/ 	.word	0x000000ff
        /*04b4*/ 	.word	0x00000108
        /*04b8*/ 	.short	0x0100
        /*04ba*/ 	.byte	0x08
	.zero		1


	//   ....[67]....
        /*04bc*/ 	.word	0x00000680
        /*04c0*/ 	.word	0x000000ff
        /*04c4*/ 	.word	0x00000298
        /*04c8*/ 	.short	0x0100
        /*04ca*/ 	.byte	0x08
	.zero		1


	//   ....[68]....
        /*04cc*/ 	.word	0x00000690
        /*04d0*/ 	.word	0x000000ff
        /*04d4*/ 	.word	0x00000110
        /*04d8*/ 	.short	0x0100
        /*04da*/ 	.byte	0x08
	.zero		1


	//   ....[69]....
        /*04dc*/ 	.word	0x000006a0
        /*04e0*/ 	.word	0x000000ff
        /*04e4*/ 	.word	0x000002a0
        /*04e8*/ 	.short	0x0100
        /*04ea*/ 	.byte	0x08
	.zero		1


	//   ....[70]....
        /*04ec*/ 	.word	0x000006b0
        /*04f0*/ 	.word	0x000000ff
        /*04f4*/ 	.word	0x00000118
        /*04f8*/ 	.short	0x0100
        /*04fa*/ 	.byte	0x08
	.zero		1


	//   ....[71]....
        /*04fc*/ 	.word	0x000006c0
        /*0500*/ 	.word	0x000000ff
        /*0504*/ 	.word	0x000002a8
        /*0508*/ 	.short	0x0100
        /*050a*/ 	.byte	0x08
	.zero		1


	//   ....[72]....
        /*050c*/ 	.word	0x000006d0
        /*0510*/ 	.word	0x000000ff
        /*0514*/ 	.word	0x00000120
        /*0518*/ 	.short	0x0100
        /*051a*/ 	.byte	0x08
	.zero		1


	//   ....[73]....
        /*051c*/ 	.word	0x000006e0
        /*0520*/ 	.word	0x000000ff
        /*0524*/ 	.word	0x000002b0
        /*0528*/ 	.short	0x0100
        /*052a*/ 	.byte	0x08
	.zero		1


	//   ....[74]....
        /*052c*/ 	.word	0x000006f0
        /*0530*/ 	.word	0x000000ff
        /*0534*/ 	.word	0x00000128
        /*0538*/ 	.short	0x0100
        /*053a*/ 	.byte	0x08
	.zero		1


	//   ....[75]....
        /*053c*/ 	.word	0x00000700
        /*0540*/ 	.word	0x000000ff
        /*0544*/ 	.word	0x000002b8
        /*0548*/ 	.short	0x0100
        /*054a*/ 	.byte	0x08
	.zero		1


	//   ....[76]....
        /*054c*/ 	.word	0x00000710
        /*0550*/ 	.word	0x000000ff
        /*0554*/ 	.word	0x00000130
        /*0558*/ 	.short	0x0100
        /*055a*/ 	.byte	0x08
	.zero		1


	//   ....[77]....
        /*055c*/ 	.word	0x00000720
        /*0560*/ 	.word	0x000000ff
        /*0564*/ 	.word	0x000002c0
        /*0568*/ 	.short	0x0100
        /*056a*/ 	.byte	0x08
	.zero		1


	//   ....[78]....
        /*056c*/ 	.word	0x00000730
        /*0570*/ 	.word	0x000000ff
        /*0574*/ 	.word	0x00000138
        /*0578*/ 	.short	0x0100
        /*057a*/ 	.byte	0x08
	.zero		1


	//   ....[79]....
        /*057c*/ 	.word	0x00000740
        /*0580*/ 	.word	0x000000ff
        /*0584*/ 	.word	0x000002c8
        /*0588*/ 	.short	0x0100
        /*058a*/ 	.byte	0x08
	.zero		1


	//   ....[80]....
        /*058c*/ 	.word	0x00000750
        /*0590*/ 	.word	0x000000ff
        /*0594*/ 	.word	0x00000140
        /*0598*/ 	.short	0x0100
        /*059a*/ 	.byte	0x08
	.zero		1


	//   ....[81]....
        /*059c*/ 	.word	0x00000760
        /*05a0*/ 	.word	0x000000ff
        /*05a4*/ 	.word	0x000002d0
        /*05a8*/ 	.short	0x0100
        /*05aa*/ 	.byte	0x08
	.zero		1


	//   ....[82]....
        /*05ac*/ 	.word	0x00000770
        /*05b0*/ 	.word	0x000000ff
        /*05b4*/ 	.word	0x00000148
        /*05b8*/ 	.short	0x0100
        /*05ba*/ 	.byte	0x08
	.zero		1


	//   ....[83]....
        /*05bc*/ 	.word	0x00000780
        /*05c0*/ 	.word	0x000000ff
        /*05c4*/ 	.word	0x000002d8
        /*05c8*/ 	.short	0x0100
        /*05ca*/ 	.byte	0x08
	.zero		1


	//   ....[84]....
        /*05cc*/ 	.word	0x00000790
        /*05d0*/ 	.word	0x000000ff
        /*05d4*/ 	.word	0x00000150
        /*05d8*/ 	.short	0x0100
        /*05da*/ 	.byte	0x08
	.zero		1


	//   ....[85]....
        /*05dc*/ 	.word	0x000007a0
        /*05e0*/ 	.word	0x000000ff
        /*05e4*/ 	.word	0x000002e0
        /*05e8*/ 	.short	0x0100
        /*05ea*/ 	.byte	0x08
	.zero		1


	//   ....[86]....
        /*05ec*/ 	.word	0x000007b0
        /*05f0*/ 	.word	0x000000ff
        /*05f4*/ 	.word	0x00000158
        /*05f8*/ 	.short	0x0100
        /*05fa*/ 	.byte	0x08
	.zero		1


	//   ....[87]....
        /*05fc*/ 	.word	0x000007c0
        /*0600*/ 	.word	0x000000ff
        /*0604*/ 	.word	0x000002e8
        /*0608*/ 	.short	0x0100
        /*060a*/ 	.byte	0x08
	.zero		1


	//   ....[88]....
        /*060c*/ 	.word	0x000007d0
        /*0610*/ 	.word	0x000000ff
        /*0614*/ 	.word	0x00000160
        /*0618*/ 	.short	0x0100
        /*061a*/ 	.byte	0x08
	.zero		1


	//   ....[89]....
        /*061c*/ 	.word	0x000007e0
        /*0620*/ 	.word	0x000000ff
        /*0624*/ 	.word	0x000002f0
        /*0628*/ 	.short	0x0100
        /*062a*/ 	.byte	0x08
	.zero		1


	//   ....[90]....
        /*062c*/ 	.word	0x000007f0
        /*0630*/ 	.word	0x000000ff
        /*0634*/ 	.word	0x00000168
        /*0638*/ 	.short	0x0100
        /*063a*/ 	.byte	0x08
	.zero		1


	//   ....[91]....
        /*063c*/ 	.word	0x00000800
        /*0640*/ 	.word	0x000000ff
        /*0644*/ 	.word	0x000002f8
        /*0648*/ 	.short	0x0100
        /*064a*/ 	.byte	0x08
	.zero		1


	//   ....[92]....
        /*064c*/ 	.word	0x00000810
        /*0650*/ 	.word	0x000000ff
        /*0654*/ 	.word	0x00000170
        /*0658*/ 	.short	0x0100
        /*065a*/ 	.byte	0x08
	.zero		1


	//   ....[93]....
        /*065c*/ 	.word	0x00000820
        /*0660*/ 	.word	0x000000ff
        /*0664*/ 	.word	0x00000300
        /*0668*/ 	.short	0x0100
        /*066a*/ 	.byte	0x08
	.zero		1


	//   ....[94]....
        /*066c*/ 	.word	0x00000830
        /*0670*/ 	.word	0x000000ff
        /*0674*/ 	.word	0x00000178
        /*0678*/ 	.short	0x0100
        /*067a*/ 	.byte	0x08
	.zero		1


	//   ....[95]....
        /*067c*/ 	.word	0x00000840
        /*0680*/ 	.word	0x000000ff
        /*0684*/ 	.word	0x00000308
        /*0688*/ 	.short	0x0100
        /*068a*/ 	.byte	0x08
	.zero		1


	//   ....[96]....
        /*068c*/ 	.word	0x00000850
        /*0690*/ 	.word	0x000000ff
        /*0694*/ 	.word	0x00000180
        /*0698*/ 	.short	0x0100
        /*069a*/ 	.byte	0x08
	.zero		1


	//   ....[97]....
        /*069c*/ 	.word	0x00000860
        /*06a0*/ 	.word	0x000000ff
        /*06a4*/ 	.word	0x00000310
        /*06a8*/ 	.short	0x0100
        /*06aa*/ 	.byte	0x08
	.zero		1


	//   ....[98]....
        /*06ac*/ 	.word	0x00000870
        /*06b0*/ 	.word	0x000000ff
        /*06b4*/ 	.word	0x00000188
        /*06b8*/ 	.short	0x0100
        /*06ba*/ 	.byte	0x08
	.zero		1


	//   ....[99]....
        /*06bc*/ 	.word	0x00000880
        /*06c0*/ 	.word	0x000000ff
        /*06c4*/ 	.word	0x00000318
        /*06c8*/ 	.short	0x0100
        /*06ca*/ 	.byte	0x08
	.zero		1


	//   ....[100]....
        /*06cc*/ 	.word	0x00000cf0
        /*06d0*/ 	.word	0x000000ff
        /*06d4*/ 	.word	0x00000330
        /*06d8*/ 	.short	0x0100
        /*06da*/ 	.byte	0x06
	.zero		1


	//   ....[101]....
        /*06dc*/ 	.word	0x00000d80
        /*06e0*/ 	.word	0x000000ff
        /*06e4*/ 	.word	0x00000338
        /*06e8*/ 	.short	0x0100
        /*06ea*/ 	.byte	0x06
	.zero		1


	//   ....[102]....
        /*06ec*/ 	.word	0x00001cd0
        /*06f0*/ 	.word	0x00000003
        /*06f4*/ 	.word	0x00000000
        /*06f8*/ 	.short	0x010a
        /*06fa*/ 	.byte	0x3f
	.zero		1


	//   ....[103]....
        /*06fc*/ 	.word	0x00001d30
        /*0700*/ 	.word	0x00000003
        /*0704*/ 	.word	0x00000000
        /*0708*/ 	.short	0x010a
        /*070a*/ 	.byte	0x3f
	.zero		1


	//   ....[104]....
        /*070c*/ 	.word	0x00001ee0
        /*0710*/ 	.word	0x000000ff
        /*0714*/ 	.word	0x00000000
        /*0718*/ 	.short	0x010a
        /*071a*/ 	.byte	0x04
	.zero		1


	//   ....[105]....
        /*071c*/ 	.word	0x00001f20
        /*0720*/ 	.word	0x000000ff
        /*0724*/ 	.word	0x00000000
        /*0728*/ 	.short	0x010a
        /*072a*/ 	.byte	0x04
	.zero		1


	//   ....[106]....
        /*072c*/ 	.word	0x00002010
        /*0730*/ 	.word	0x00000004
        /*0734*/ 	.word	0x00000000
        /*0738*/ 	.short	0x0101
        /*073a*/ 	.byte	0x3f
	.zero		1


	//   ....[107]....
        /*073c*/ 	.word	0x00002200
        /*0740*/ 	.word	0x00000000
        /*0744*/ 	.word	0x00000000
        /*0748*/ 	.short	0x0101
        /*074a*/ 	.byte	0x3f
	.zero		1


	//   ....[108]....
        /*074c*/ 	.word	0x00003d90
        /*0750*/ 	.word	0x0000000f
        /*0754*/ 	.word	0x00000190
        /*0758*/ 	.short	0x010a
        /*075a*/ 	.byte	0x3f
	.zero		1


	//   ....[109]....
        /*075c*/ 	.word	0x00004110
        /*0760*/ 	.word	0x00000005
        /*0764*/ 	.word	0x00000338
        /*0768*/ 	.short	0x0101
        /*076a*/ 	.byte	0x3f
	.zero		1


	//   ....[110]....
        /*076c*/ 	.word	0x00004860
        /*0770*/ 	.word	0x00000005
        /*0774*/ 	.word	0x00000000
        /*0778*/ 	.short	0x010a
        /*077a*/ 	.byte	0x3f
	.zero		1


	//   ....[111]....
        /*077c*/ 	.word	0x000048e0
        /*0780*/ 	.word	0x00000009
        /*0784*/ 	.word	0x00000000
        /*0788*/ 	.short	0x010a
        /*078a*/ 	.byte	0x3f
	.zero		1


	//   ....[112]....
        /*078c*/ 	.word	0x00004970
        /*0790*/ 	.word	0x00000008
        /*0794*/ 	.word	0x00000000
        /*0798*/ 	.short	0x010a
        /*079a*/ 	.byte	0x3f
	.zero		1


	//   ....[113]....
        /*079c*/ 	.word	0x00004a00
        /*07a0*/ 	.word	0x00000009
        /*07a4*/ 	.word	0x00000000
        /*07a8*/ 	.short	0x010a
        /*07aa*/ 	.byte	0x3f
	.zero		1


	//   ....[114]....
        /*07ac*/ 	.word	0x00004a90
        /*07b0*/ 	.word	0x00000008
        /*07b4*/ 	.word	0x00000000
        /*07b8*/ 	.short	0x010a
        /*07ba*/ 	.byte	0x3f
	.zero		1


	//   ....[115]....
        /*07bc*/ 	.word	0x00004b20
        /*07c0*/ 	.word	0x00000009
        /*07c4*/ 	.word	0x00000000
        /*07c8*/ 	.short	0x010a
        /*07ca*/ 	.byte	0x3f
	.zero		1


	//   ....[116]....
        /*07cc*/ 	.word	0x00004bb0
        /*07d0*/ 	.word	0x00000008
        /*07d4*/ 	.word	0x00000000
        /*07d8*/ 	.short	0x010a
        /*07da*/ 	.byte	0x3f
	.zero		1


	//   ....[117]....
        /*07dc*/ 	.word	0x00004c40
        /*07e0*/ 	.word	0x00000009
        /*07e4*/ 	.word	0x00000000
        /*07e8*/ 	.short	0x010a
        /*07ea*/ 	.byte	0x3f
	.zero		1


	//   ....[118]....
        /*07ec*/ 	.word	0x00004cd0
        /*07f0*/ 	.word	0x00000008
        /*07f4*/ 	.word	0x00000000
        /*07f8*/ 	.short	0x010a
        /*07fa*/ 	.byte	0x3f
	.zero		1


	//   ....[119]....
        /*07fc*/ 	.word	0x00004d60
        /*0800*/ 	.word	0x00000009
        /*0804*/ 	.word	0x00000000
        /*0808*/ 	.short	0x010a
        /*080a*/ 	.byte	0x3f
	.zero		1


	//   ....[120]....
        /*080c*/ 	.word	0x00004df0
        /*0810*/ 	.word	0x00000008
        /*0814*/ 	.word	0x00000000
        /*0818*/ 	.short	0x010a
        /*081a*/ 	.byte	0x3f
	.zero		1


	//   ....[121]....
        /*081c*/ 	.word	0x00004e80
        /*0820*/ 	.word	0x00000009
        /*0824*/ 	.word	0x00000000
        /*0828*/ 	.short	0x010a
        /*082a*/ 	.byte	0x3f
	.zero		1


	//   ....[122]....
        /*082c*/ 	.word	0x00004f10
        /*0830*/ 	.word	0x00000008
        /*0834*/ 	.word	0x00000000
        /*0838*/ 	.short	0x010a
        /*083a*/ 	.byte	0x3f
	.zero		1


	//   ....[123]....
        /*083c*/ 	.word	0x00004fa0
        /*0840*/ 	.word	0x00000009
        /*0844*/ 	.word	0x00000000
        /*0848*/ 	.short	0x010a
        /*084a*/ 	.byte	0x3f
	.zero		1


	//   ....[124]....
        /*084c*/ 	.word	0x00005030
        /*0850*/ 	.word	0x00000008
        /*0854*/ 	.word	0x00000000
        /*0858*/ 	.short	0x010a
        /*085a*/ 	.byte	0x3f
	.zero		1


	//   ....[125]....
        /*085c*/ 	.word	0x000050c0
        /*0860*/ 	.word	0x00000009
        /*0864*/ 	.word	0x00000000
        /*0868*/ 	.short	0x010a
        /*086a*/ 	.byte	0x3f
	.zero		1


	//   ....[126]....
        /*086c*/ 	.word	0x00005150
        /*0870*/ 	.word	0x00000008
        /*0874*/ 	.word	0x00000000
        /*0878*/ 	.short	0x010a
        /*087a*/ 	.byte	0x3f
	.zero		1


	//   ....[127]....
        /*087c*/ 	.word	0x000051e0
        /*0880*/ 	.word	0x00000009
        /*0884*/ 	.word	0x00000000
        /*0888*/ 	.short	0x010a
        /*088a*/ 	.byte	0x3f
	.zero		1


	//   ....[128]....
        /*088c*/ 	.word	0x00005270
        /*0890*/ 	.word	0x00000008
        /*0894*/ 	.word	0x00000000
        /*0898*/ 	.short	0x010a
        /*089a*/ 	.byte	0x3f
	.zero		1


	//   ....[129]....
        /*089c*/ 	.word	0x00005300
        /*08a0*/ 	.word	0x00000009
        /*08a4*/ 	.word	0x00000000
        /*08a8*/ 	.short	0x010a
        /*08aa*/ 	.byte	0x3f
	.zero		1


	//   ....[130]....
        /*08ac*/ 	.word	0x00005390
        /*08b0*/ 	.word	0x00000008
        /*08b4*/ 	.word	0x00000000
        /*08b8*/ 	.short	0x010a
        /*08ba*/ 	.byte	0x3f
	.zero		1


	//   ....[131]....
        /*08bc*/ 	.word	0x00005420
        /*08c0*/ 	.word	0x00000009
        /*08c4*/ 	.word	0x00000000
        /*08c8*/ 	.short	0x010a
        /*08ca*/ 	.byte	0x3f
	.zero		1


	//   ....[132]....
        /*08cc*/ 	.word	0x000054b0
        /*08d0*/ 	.word	0x00000008
        /*08d4*/ 	.word	0x00000000
        /*08d8*/ 	.short	0x010a
        /*08da*/ 	.byte	0x3f
	.zero		1


	//   ....[133]....
        /*08dc*/ 	.word	0x00005540
        /*08e0*/ 	.word	0x00000009
        /*08e4*/ 	.word	0x00000000
        /*08e8*/ 	.short	0x010a
        /*08ea*/ 	.byte	0x3f
	.zero		1


	//   ....[134]....
        /*08ec*/ 	.word	0x000055d0
        /*08f0*/ 	.word	0x00000008
        /*08f4*/ 	.word	0x00000000
        /*08f8*/ 	.short	0x010a
        /*08fa*/ 	.byte	0x3f
	.zero		1


	//   ....[135]....
        /*08fc*/ 	.word	0x00005660
        /*0900*/ 	.word	0x00000009
        /*0904*/ 	.word	0x00000000
        /*0908*/ 	.short	0x010a
        /*090a*/ 	.byte	0x3f
	.zero		1


	//   ....[136]....
        /*090c*/ 	.word	0x000056f0
        /*0910*/ 	.word	0x00000008
        /*0914*/ 	.word	0x00000000
        /*0918*/ 	.short	0x010a
        /*091a*/ 	.byte	0x3f
	.zero		1


	//   ....[137]....
        /*091c*/ 	.word	0x00005780
        /*0920*/ 	.word	0x00000009
        /*0924*/ 	.word	0x00000000
        /*0928*/ 	.short	0x010a
        /*092a*/ 	.byte	0x3f
	.zero		1


	//   ....[138]....
        /*092c*/ 	.word	0x00005810
        /*0930*/ 	.word	0x00000008
        /*0934*/ 	.word	0x00000000
        /*0938*/ 	.short	0x010a
        /*093a*/ 	.byte	0x3f
	.zero		1


	//   ....[139]....
        /*093c*/ 	.word	0x000058a0
        /*0940*/ 	.word	0x00000009
        /*0944*/ 	.word	0x00000000
        /*0948*/ 	.short	0x010a
        /*094a*/ 	.byte	0x3f
	.zero		1


	//   ....[140]....
        /*094c*/ 	.word	0x00005930
        /*0950*/ 	.word	0x00000008
        /*0954*/ 	.word	0x00000000
        /*0958*/ 	.short	0x010a
        /*095a*/ 	.byte	0x3f
	.zero		1


	//   ....[141]....
        /*095c*/ 	.word	0x000059c0
        /*0960*/ 	.word	0x00000009
        /*0964*/ 	.word	0x00000000
        /*0968*/ 	.short	0x010a
        /*096a*/ 	.byte	0x3f
	.zero		1


	//   ....[142]....
        /*096c*/ 	.word	0x00005a50
        /*0970*/ 	.word	0x00000008
        /*0974*/ 	.word	0x00000000
        /*0978*/ 	.short	0x010a
        /*097a*/ 	.byte	0x3f
	.zero		1


	//   ....[143]....
        /*097c*/ 	.word	0x00005ae0
        /*0980*/ 	.word	0x00000009
        /*0984*/ 	.word	0x00000000
        /*0988*/ 	.short	0x010a
        /*098a*/ 	.byte	0x3f
	.zero		1


	//   ....[144]....
        /*098c*/ 	.word	0x00005b70
        /*0990*/ 	.word	0x00000008
        /*0994*/ 	.word	0x00000000
        /*0998*/ 	.short	0x010a
        /*099a*/ 	.byte	0x3f
	.zero		1


	//   ....[145]....
        /*099c*/ 	.word	0x00005c00
        /*09a0*/ 	.word	0x00000009
        /*09a4*/ 	.word	0x00000000
        /*09a8*/ 	.short	0x010a
        /*09aa*/ 	.byte	0x3f
	.zero		1


	//   ....[146]....
        /*09ac*/ 	.word	0x00005c90
        /*09b0*/ 	.word	0x00000008
        /*09b4*/ 	.word	0x00000000
        /*09b8*/ 	.short	0x010a
        /*09ba*/ 	.byte	0x3f
	.zero		1


	//   ....[147]....
        /*09bc*/ 	.word	0x00005d20
        /*09c0*/ 	.word	0x00000009
        /*09c4*/ 	.word	0x00000000
        /*09c8*/ 	.short	0x010a
        /*09ca*/ 	.byte	0x3f
	.zero		1


	//   ....[148]....
        /*09cc*/ 	.word	0x00005db0
        /*09d0*/ 	.word	0x00000008
        /*09d4*/ 	.word	0x00000000
        /*09d8*/ 	.short	0x010a
        /*09da*/ 	.byte	0x3f
	.zero		1


	//   ....[149]....
        /*09dc*/ 	.word	0x00005e40
        /*09e0*/ 	.word	0x00000009
        /*09e4*/ 	.word	0x00000000
        /*09e8*/ 	.short	0x010a
        /*09ea*/ 	.byte	0x3f
	.zero		1


	//   ....[150]....
        /*09ec*/ 	.word	0x00005ed0
        /*09f0*/ 	.word	0x00000008
        /*09f4*/ 	.word	0x00000000
        /*09f8*/ 	.short	0x010a
        /*09fa*/ 	.byte	0x3f
	.zero		1


	//   ....[151]....
        /*09fc*/ 	.word	0x00005f60
        /*0a00*/ 	.word	0x00000009
        /*0a04*/ 	.word	0x00000000
        /*0a08*/ 	.short	0x010a
        /*0a0a*/ 	.byte	0x3f
	.zero		1


	//   ....[152]....
        /*0a0c*/ 	.word	0x00005ff0
        /*0a10*/ 	.word	0x00000008
        /*0a14*/ 	.word	0x00000000
        /*0a18*/ 	.short	0x010a
        /*0a1a*/ 	.byte	0x3f
	.zero		1


	//   ....[153]....
        /*0a1c*/ 	.word	0x00006080
        /*0a20*/ 	.word	0x00000009
        /*0a24*/ 	.word	0x00000000
        /*0a28*/ 	.short	0x010a
        /*0a2a*/ 	.byte	0x3f
	.zero		1


	//   ....[154]....
        /*0a2c*/ 	.word	0x00006110
        /*0a30*/ 	.word	0x00000008
        /*0a34*/ 	.word	0x00000000
        /*0a38*/ 	.short	0x010a
        /*0a3a*/ 	.byte	0x3f
	.zero		1


	//   ....[155]....
        /*0a3c*/ 	.word	0x000061a0
        /*0a40*/ 	.word	0x00000009
        /*0a44*/ 	.word	0x00000000
        /*0a48*/ 	.short	0x010a
        /*0a4a*/ 	.byte	0x3f
	.zero		1


	//   ....[156]....
        /*0a4c*/ 	.word	0x00006230
        /*0a50*/ 	.word	0x00000008
        /*0a54*/ 	.word	0x00000000
        /*0a58*/ 	.short	0x010a
        /*0a5a*/ 	.byte	0x3f
	.zero		1


	//   ....[157]....
        /*0a5c*/ 	.word	0x000062c0
        /*0a60*/ 	.word	0x00000009
        /*0a64*/ 	.word	0x00000000
        /*0a68*/ 	.short	0x010a
        /*0a6a*/ 	.byte	0x3f
	.zero		1


	//   ....[158]....
        /*0a6c*/ 	.word	0x00006350
        /*0a70*/ 	.word	0x00000006
        /*0a74*/ 	.word	0x00000000
        /*0a78*/ 	.short	0x010a
        /*0a7a*/ 	.byte	0x3f
	.zero		1


	//   ....[159]....
        /*0a7c*/ 	.word	0x000063e0
        /*0a80*/ 	.word	0x00000003
        /*0a84*/ 	.word	0x00000000
        /*0a88*/ 	.short	0x010a
        /*0a8a*/ 	.byte	0x3f
	.zero		1


	//   ....[160]....
        /*0a8c*/ 	.word	0x00006440
        /*0a90*/ 	.word	0x00000003
        /*0a94*/ 	.word	0x00000000
        /*0a98*/ 	.short	0x010a
        /*0a9a*/ 	.byte	0x3f
	.zero		1


	//   ....[161]....
        /*0a9c*/ 	.word	0x000064a0
        /*0aa0*/ 	.word	0x00000004
        /*0aa4*/ 	.word	0x00000000
        /*0aa8*/ 	.short	0x010a
        /*0aaa*/ 	.byte	0x3f
	.zero		1


	//   ....[162]....
        /*0aac*/ 	.word	0x00006570
        /*0ab0*/ 	.word	0x0000000f
        /*0ab4*/ 	.word	0x00000190
        /*0ab8*/ 	.short	0x010a
        /*0aba*/ 	.byte	0x3f
	.zero		1


	//   ....[163]....
        /*0abc*/ 	.word	0x00006640
        /*0ac0*/ 	.word	0x00000005
        /*0ac4*/ 	.word	0x00000000
        /*0ac8*/ 	.short	0x010a
        /*0aca*/ 	.byte	0x3f
	.zero		1


	//   ....[164]....
        /*0acc*/ 	.word	0x00006690
        /*0ad0*/ 	.word	0x00000009
        /*0ad4*/ 	.word	0x00000000
        /*0ad8*/ 	.short	0x010a
        /*0ada*/ 	.byte	0x3f
	.zero		1


	//   ....[165]....
        /*0adc*/ 	.word	0x000066e0
        /*0ae0*/ 	.word	0x00000008
        /*0ae4*/ 	.word	0x00000000
        /*0ae8*/ 	.short	0x010a
        /*0aea*/ 	.byte	0x3f
	.zero		1


	//   ....[166]....
        /*0aec*/ 	.word	0x00006730
        /*0af0*/ 	.word	0x00000009
        /*0af4*/ 	.word	0x00000000
        /*0af8*/ 	.short	0x010a
        /*0afa*/ 	.byte	0x3f
	.zero		1


	//   ....[167]....
        /*0afc*/ 	.word	0x00006780
        /*0b00*/ 	.word	0x00000008
        /*0b04*/ 	.word	0x00000000
        /*0b08*/ 	.short	0x010a
        /*0b0a*/ 	.byte	0x3f
	.zero		1


	//   ....[168]....
        /*0b0c*/ 	.word	0x000067d0
        /*0b10*/ 	.word	0x00000009
        /*0b14*/ 	.word	0x00000000
        /*0b18*/ 	.short	0x010a
        /*0b1a*/ 	.byte	0x3f
	.zero		1


	//   ....[169]....
        /*0b1c*/ 	.word	0x00006820
        /*0b20*/ 	.word	0x00000008
        /*0b24*/ 	.word	0x00000000
        /*0b28*/ 	.short	0x010a
        /*0b2a*/ 	.byte	0x3f
	.zero		1


	//   ....[170]....
        /*0b2c*/ 	.word	0x00006870
        /*0b30*/ 	.word	0x00000009
        /*0b34*/ 	.word	0x00000000
        /*0b38*/ 	.short	0x010a
        /*0b3a*/ 	.byte	0x3f
	.zero		1


	//   ....[171]....
        /*0b3c*/ 	.word	0x000068c0
        /*0b40*/ 	.word	0x00000008
        /*0b44*/ 	.word	0x00000000
        /*0b48*/ 	.short	0x010a
        /*0b4a*/ 	.byte	0x3f
	.zero		1


	//   ....[172]....
        /*0b4c*/ 	.word	0x00006910
        /*0b50*/ 	.word	0x00000009
        /*0b54*/ 	.word	0x00000000
        /*0b58*/ 	.short	0x010a
        /*0b5a*/ 	.byte	0x3f
	.zero		1


	//   ....[173]....
        /*0b5c*/ 	.word	0x00006960
        /*0b60*/ 	.word	0x00000008
        /*0b64*/ 	.word	0x00000000
        /*0b68*/ 	.short	0x010a
        /*0b6a*/ 	.byte	0x3f
	.zero		1


	//   ....[174]....
        /*0b6c*/ 	.word	0x000069b0
        /*0b70*/ 	.word	0x00000009
        /*0b74*/ 	.word	0x00000000
        /*0b78*/ 	.short	0x010a
        /*0b7a*/ 	.byte	0x3f
	.zero		1


	//   ....[175]....
        /*0b7c*/ 	.word	0x00006a00
        /*0b80*/ 	.word	0x00000008
        /*0b84*/ 	.word	0x00000000
        /*0b88*/ 	.short	0x010a
        /*0b8a*/ 	.byte	0x3f
	.zero		1


	//   ....[176]....
        /*0b8c*/ 	.word	0x00006a50
        /*0b90*/ 	.word	0x00000009
        /*0b94*/ 	.word	0x00000000
        /*0b98*/ 	.short	0x010a
        /*0b9a*/ 	.byte	0x3f
	.zero		1


	//   ....[177]....
        /*0b9c*/ 	.word	0x00006aa0
        /*0ba0*/ 	.word	0x00000008
        /*0ba4*/ 	.word	0x00000000
        /*0ba8*/ 	.short	0x010a
        /*0baa*/ 	.byte	0x3f
	.zero		1


	//   ....[178]....
        /*0bac*/ 	.word	0x00006af0
        /*0bb0*/ 	.word	0x00000009
        /*0bb4*/ 	.word	0x00000000
        /*0bb8*/ 	.short	0x010a
        /*0bba*/ 	.byte	0x3f
	.zero		1


	//   ....[179]....
        /*0bbc*/ 	.word	0x00006b40
        /*0bc0*/ 	.word	0x00000008
        /*0bc4*/ 	.word	0x00000000
        /*0bc8*/ 	.short	0x010a
        /*0bca*/ 	.byte	0x3f
	.zero		1


	//   ....[180]....
        /*0bcc*/ 	.word	0x00006b90
        /*0bd0*/ 	.word	0x00000009
        /*0bd4*/ 	.word	0x00000000
        /*0bd8*/ 	.short	0x010a
        /*0bda*/ 	.byte	0x3f
	.zero		1


	//   ....[181]....
        /*0bdc*/ 	.word	0x00006be0
        /*0be0*/ 	.word	0x00000008
        /*0be4*/ 	.word	0x00000000
        /*0be8*/ 	.short	0x010a
        /*0bea*/ 	.byte	0x3f
	.zero		1


	//   ....[182]....
        /*0bec*/ 	.word	0x00006c30
        /*0bf0*/ 	.word	0x00000009
        /*0bf4*/ 	.word	0x00000000
        /*0bf8*/ 	.short	0x010a
        /*0bfa*/ 	.byte	0x3f
	.zero		1


	//   ....[183]....
        /*0bfc*/ 	.word	0x00006c80
        /*0c00*/ 	.word	0x00000008
        /*0c04*/ 	.word	0x00000000
        /*0c08*/ 	.short	0x010a
        /*0c0a*/ 	.byte	0x3f
	.zero		1


	//   ....[184]....
        /*0c0c*/ 	.word	0x00006cd0
        /*0c10*/ 	.word	0x00000009
        /*0c14*/ 	.word	0x00000000
        /*0c18*/ 	.short	0x010a
        /*0c1a*/ 	.byte	0x3f
	.zero		1


	//   ....[185]....
        /*0c1c*/ 	.word	0x00006d20
        /*0c20*/ 	.word	0x00000008
        /*0c24*/ 	.word	0x00000000
        /*0c28*/ 	.short	0x010a
        /*0c2a*/ 	.byte	0x3f
	.zero		1


	//   ....[186]....
        /*0c2c*/ 	.word	0x00006d70
        /*0c30*/ 	.word	0x00000009
        /*0c34*/ 	.word	0x00000000
        /*0c38*/ 	.short	0x010a
        /*0c3a*/ 	.byte	0x3f
	.zero		1


	//   ....[187]....
        /*0c3c*/ 	.word	0x00006dc0
        /*0c40*/ 	.word	0x00000008
        /*0c44*/ 	.word	0x00000000
        /*0c48*/ 	.short	0x010a
        /*0c4a*/ 	.byte	0x3f
	.zero		1


	//   ....[188]....
        /*0c4c*/ 	.word	0x00006e10
        /*0c50*/ 	.word	0x00000009
        /*0c54*/ 	.word	0x00000000
        /*0c58*/ 	.short	0x010a
        /*0c5a*/ 	.byte	0x3f
	.zero		1


	//   ....[189]....
        /*0c5c*/ 	.word	0x00006e60
        /*0c60*/ 	.word	0x00000008
        /*0c64*/ 	.word	0x00000000
        /*0c68*/ 	.short	0x010a
        /*0c6a*/ 	.byte	0x3f
	.zero		1


	//   ....[190]....
        /*0c6c*/ 	.word	0x00006eb0
        /*0c70*/ 	.word	0x00000009
        /*0c74*/ 	.word	0x00000000
        /*0c78*/ 	.short	0x010a
        /*0c7a*/ 	.byte	0x3f
	.zero		1


	//   ....[191]....
        /*0c7c*/ 	.word	0x00006f00
        /*0c80*/ 	.word	0x00000008
        /*0c84*/ 	.word	0x00000000
        /*0c88*/ 	.short	0x010a
        /*0c8a*/ 	.byte	0x3f
	.zero		1


	//   ....[192]....
        /*0c8c*/ 	.word	0x00006f50
        /*0c90*/ 	.word	0x00000009
        /*0c94*/ 	.word	0x00000000
        /*0c98*/ 	.short	0x010a
        /*0c9a*/ 	.byte	0x3f
	.zero		1


	//   ....[193]....
        /*0c9c*/ 	.word	0x00006fa0
        /*0ca0*/ 	.word	0x00000008
        /*0ca4*/ 	.word	0x00000000
        /*0ca8*/ 	.short	0x010a
        /*0caa*/ 	.byte	0x3f
	.zero		1


	//   ....[194]....
        /*0cac*/ 	.word	0x00006ff0
        /*0cb0*/ 	.word	0x00000009
        /*0cb4*/ 	.word	0x00000000
        /*0cb8*/ 	.short	0x010a
        /*0cba*/ 	.byte	0x3f
	.zero		1


	//   ....[195]....
        /*0cbc*/ 	.word	0x00007040
        /*0cc0*/ 	.word	0x00000008
        /*0cc4*/ 	.word	0x00000000
        /*0cc8*/ 	.short	0x010a
        /*0cca*/ 	.byte	0x3f
	.zero		1


	//   ....[196]....
        /*0ccc*/ 	.word	0x00007090
        /*0cd0*/ 	.word	0x00000009
        /*0cd4*/ 	.word	0x00000000
        /*0cd8*/ 	.short	0x010a
        /*0cda*/ 	.byte	0x3f
	.zero		1


	//   ....[197]....
        /*0cdc*/ 	.word	0x000070e0
        /*0ce0*/ 	.word	0x00000008
        /*0ce4*/ 	.word	0x00000000
        /*0ce8*/ 	.short	0x010a
        /*0cea*/ 	.byte	0x3f
	.zero		1


	//   ....[198]....
        /*0cec*/ 	.word	0x00007130
        /*0cf0*/ 	.word	0x00000009
        /*0cf4*/ 	.word	0x00000000
        /*0cf8*/ 	.short	0x010a
        /*0cfa*/ 	.byte	0x3f
	.zero		1


	//   ....[199]....
        /*0cfc*/ 	.word	0x00007180
        /*0d00*/ 	.word	0x00000008
        /*0d04*/ 	.word	0x00000000
        /*0d08*/ 	.short	0x010a
        /*0d0a*/ 	.byte	0x3f
	.zero		1


	//   ....[200]....
        /*0d0c*/ 	.word	0x000071d0
        /*0d10*/ 	.word	0x00000009
        /*0d14*/ 	.word	0x00000000
        /*0d18*/ 	.short	0x010a
        /*0d1a*/ 	.byte	0x3f
	.zero		1


	//   ....[201]....
        /*0d1c*/ 	.word	0x00007220
        /*0d20*/ 	.word	0x00000008
        /*0d24*/ 	.word	0x00000000
        /*0d28*/ 	.short	0x010a
        /*0d2a*/ 	.byte	0x3f
	.zero		1


	//   ....[202]....
        /*0d2c*/ 	.word	0x00007270
        /*0d30*/ 	.word	0x00000009
        /*0d34*/ 	.word	0x00000000
        /*0d38*/ 	.short	0x010a
        /*0d3a*/ 	.byte	0x3f
	.zero		1


	//   ....[203]....
        /*0d3c*/ 	.word	0x000072c0
        /*0d40*/ 	.word	0x00000008
        /*0d44*/ 	.word	0x00000000
        /*0d48*/ 	.short	0x010a
        /*0d4a*/ 	.byte	0x3f
	.zero		1


	//   ....[204]....
        /*0d4c*/ 	.word	0x00007310
        /*0d50*/ 	.word	0x00000009
        /*0d54*/ 	.word	0x00000000
        /*0d58*/ 	.short	0x010a
        /*0d5a*/ 	.byte	0x3f
	.zero		1


	//   ....[205]....
        /*0d5c*/ 	.word	0x00007360
        /*0d60*/ 	.word	0x00000008
        /*0d64*/ 	.word	0x00000000
        /*0d68*/ 	.short	0x010a
        /*0d6a*/ 	.byte	0x3f
	.zero		1


	//   ....[206]....
        /*0d6c*/ 	.word	0x000073b0
        /*0d70*/ 	.word	0x00000009
        /*0d74*/ 	.word	0x00000000
        /*0d78*/ 	.short	0x010a
        /*0d7a*/ 	.byte	0x3f
	.zero		1


	//   ....[207]....
        /*0d7c*/ 	.word	0x00007400
        /*0d80*/ 	.word	0x00000008
        /*0d84*/ 	.word	0x00000000
        /*0d88*/ 	.short	0x010a
        /*0d8a*/ 	.byte	0x3f
	.zero		1


	//   ....[208]....
        /*0d8c*/ 	.word	0x00007450
        /*0d90*/ 	.word	0x00000009
        /*0d94*/ 	.word	0x00000000
        /*0d98*/ 	.short	0x010a
        /*0d9a*/ 	.byte	0x3f
	.zero		1


	//   ....[209]....
        /*0d9c*/ 	.word	0x000074a0
        /*0da0*/ 	.word	0x00000008
        /*0da4*/ 	.word	0x00000000
        /*0da8*/ 	.short	0x010a
        /*0daa*/ 	.byte	0x3f
	.zero		1


	//   ....[210]....
        /*0dac*/ 	.word	0x000074f0
        /*0db0*/ 	.word	0x00000009
        /*0db4*/ 	.word	0x00000000
        /*0db8*/ 	.short	0x010a
        /*0dba*/ 	.byte	0x3f
	.zero		1


	//   ....[211]....
        /*0dbc*/ 	.word	0x00007540
        /*0dc0*/ 	.word	0x00000006
        /*0dc4*/ 	.word	0x00000000
        /*0dc8*/ 	.short	0x010a
        /*0dca*/ 	.byte	0x3f
	.zero		1


	//----- nvinfo : EIATTR_NUM_MBARRIERS
	.align		4
.L_35:
        /*0dcc*/ 	.byte	0x03, 0x38
        /*0dce*/ 	.short	0x0066


	//----- nvinfo : EIATTR_EXIT_INSTR_OFFSETS
	.align		4
        /*0dd0*/ 	.byte	0x04, 0x1c
        /*0dd2*/ 	.short	(.L_37 - .L_36)


	//   ....[0]....
.L_36:
        /*0dd4*/ 	.word	0x00000fc0


	//   ....[1]....
        /*0dd8*/ 	.word	0x000017c0


	//   ....[2]....
        /*0ddc*/ 	.word	0x00003520


	//   ....[3]....
        /*0de0*/ 	.word	0x00003a70


	//   ....[4]....
        /*0de4*/ 	.word	0x00006430


	//----- nvinfo : EIATTR_MAX_THREADS
	.align		4
.L_37:
        /*0de8*/ 	.byte	0x04, 0x05
        /*0dea*/ 	.short	(.L_39 - .L_38)
.L_38:
        /*0dec*/ 	.word	0x00000180
        /*0df0*/ 	.word	0x00000001
        /*0df4*/ 	.word	0x00000001


	//----- nvinfo : EIATTR_CRS_STACK_SIZE
	.align		4
.L_39:
        /*0df8*/ 	.byte	0x04, 0x1e
        /*0dfa*/ 	.short	(.L_41 - .L_40)
.L_40:
        /*0dfc*/ 	.word	0x00000000


	//----- nvinfo : EIATTR_CBANK_PARAM_SIZE
	.align		4
.L_41:
        /*0e00*/ 	.byte	0x03, 0x19
        /*0e02*/ 	.short	0x0470


	//----- nvinfo : EIATTR_PARAM_CBANK
	.align		4
        /*0e04*/ 	.byte	0x04, 0x0a
        /*0e06*/ 	.short	(.L_43 - .L_42)
	.align		4
.L_42:
        /*0e08*/ 	.word	index@(.nv.constant0._ZN7cutlass13device_kernelINS_4gemm6kernel13GemmUniversalIN4cute5tupleIJiiiiEEENS1_10collective13CollectiveMmaINS1_34MainloopSm90TmaGmmaWarpSpecializedILi50ENS5_IJNS4_1CILi2EEENSA_ILi1EEESC_EEENS1_35KernelTmaWarpSpecializedCooperativeEEENS5_IJNSA_ILi128EEENSA_ILi16EEESH_EEENS_10bfloat16_tENS5_IJlSC_lEEESJ_SK_NS4_8TiledMMAINS4_8MMA_AtomIJNS4_4SM904GMMA27MMA_64x16x16_F32BF16BF16_SSILNSO_5MajorE0ELSQ_0ELNSO_7ScaleInE1ELSR_1EEEEEENS4_6LayoutISD_NS5_IJSC_NSA_ILi0EEESV_EEEEENS5_IJNS4_10UnderscoreESY_SY_EEEEENS4_13SM90_TMA_LOADENS4_14ComposedLayoutINS4_7SwizzleILi1ELi4ELi3EEENS4_18smem_ptr_flag_bitsILi16EEENSU_INS5_IJNSA_ILi8EEESH_EEENS5_IJSH_SC_EEEEEEEvNS4_8identityENS4_23SM90_TMA_LOAD_MULTICASTES1B_vS1C_EENS_8epilogue10collective6detail29Sm90TmaWarpSpecializedAdapterINS1G_15DefaultEpilogueISJ_SK_SK_NS1F_6thread17LinearCombinationISJ_Li1EffLNS1K_9ScaleType4KindE0ELNS_15FloatRoundStyleE2ESJ_EENS1_15EpilogueDefaultEEEEEvvEEEEvNT_6ParamsE)
        /*0e0c*/ 	.short	0x0210
        /*0e0e*/ 	.short	0x0470


	//----- nvinfo : EIATTR_SW_WAR
	.align		4
.L_43:
        /*0e10*/ 	.byte	0x04, 0x36
        /*0e12*/ 	.short	(.L_45 - .L_44)
.L_44:
        /*0e14*/ 	.word	0x00000008
.L_45:


//--------------------- .nv.callgraph             --------------------------
	.section	.nv.callgraph,"",@"SHT_CUDA_CALLGRAPH"
	.align	4
	.sectionentsize	8
	.align		4
        /*0000*/ 	.word	0x00000000
	.align		4
        /*0004*/ 	.word	0xffffffff
	.align		4
        /*0008*/ 	.word	index@(_ZN7cutlass13device_kernelINS_4gemm6kernel13GemmUniversalIN4cute5tupleIJiiiiEEENS1_10collective13CollectiveMmaINS1_34MainloopSm90TmaGmmaWarpSpecializedILi50ENS5_IJNS4_1CILi2EEENSA_ILi1EEESC_EEENS1_35KernelTmaWarpSpecializedCooperativeEEENS5_IJNSA_ILi128EEENSA_ILi16EEESH_EEENS_10bfloat16_tENS5_IJlSC_lEEESJ_SK_NS4_8TiledMMAINS4_8MMA_AtomIJNS4_4SM904GMMA27MMA_64x16x16_F32BF16BF16_SSILNSO_5MajorE0ELSQ_0ELNSO_7ScaleInE1ELSR_1EEEEEENS4_6LayoutISD_NS5_IJSC_NSA_ILi0EEESV_EEEEENS5_IJNS4_10UnderscoreESY_SY_EEEEENS4_13SM90_TMA_LOADENS4_14ComposedLayoutINS4_7SwizzleILi1ELi4ELi3EEENS4_18smem_ptr_flag_bitsILi16EEENSU_INS5_IJNSA_ILi8EEESH_EEENS5_IJSH_SC_EEEEEEEvNS4_8identityENS4_23SM90_TMA_LOAD_MULTICASTES1B_vS1C_EENS_8epilogue10collective6detail29Sm90TmaWarpSpecializedAdapterINS1G_15DefaultEpilogueISJ_SK_SK_NS1F_6thread17LinearCombinationISJ_Li1EffLNS1K_9ScaleType4KindE0ELNS_15FloatRoundStyleE2ESJ_EENS1_15EpilogueDefaultEEEEEvvEEEEvNT_6ParamsE)
	.align		4
        /*000c*/ 	.word	index@(__assertfail)
	.align		4
        /*0010*/ 	.word	0x00000000
	.align		4
        /*0014*/ 	.word	0xfffffffe
	.align		4
        /*0018*/ 	.word	0x00000000
	.align		4
        /*001c*/ 	.word	0xfffffffd
	.align		4
        /*0020*/ 	.word	0x00000000
	.align		4
        /*0024*/ 	.word	0xfffffffc


//--------------------- .nv.constant4             --------------------------
	.section	.nv.constant4,"a",@progbits
	.align	8
	.align		8
.nv.constant4:
        /*0000*/ 	.dword	__assertfail
	.align		8
        /*0008*/ 	.dword	__unnamed_1
	.align		8
        /*0010*/ 	.dword	_ZN40_INTERNAL_f83e8aac_4_k_cu_74f80e04_144814cuda3std3__45__cpo5beginE
	.align		8
        /*0018*/ 	.dword	_ZN40_INTERNAL_f83e8aac_4_k_cu_74f80e04_144814cuda3std3__45__cpo3endE
	.align		8
        /*0020*/ 	.dword	_ZN40_INTERNAL_f83e8aac_4_k_cu_74f80e04_144814cuda3std3__45__cpo6cbeginE
	.align		8
        /*0028*/ 	.dword	_ZN40_INTERNAL_f83e8aac_4_k_cu_74f80e04_144814cuda3std3__45__cpo4cendE
	.align		8
        /*0030*/ 	.dword	_ZN40_INTERNAL_f83e8aac_4_k_cu_74f80e04_144814cuda3std3__442_GLOBAL__N__f83e8aac_4_k_cu_74f80e04_144816ignoreE
	.align		8
        /*0038*/ 	.dword	_ZN40_INTERNAL_f83e8aac_4_k_cu_74f80e04_144814cuda3std3__419piecewise_constructE
	.align		8
        /*0040*/ 	.dword	_ZN40_INTERNAL_f83e8aac_4_k_cu_74f80e04_144814cuda3std3__48in_placeE
	.align		8
        /*0048*/ 	.dword	_ZN40_INTERNAL_f83e8aac_4_k_cu_74f80e04_144814cuda3std6ranges3__45__cpo4swapE
	.align		8
        /*0050*/ 	.dword	_ZN40_INTERNAL_f83e8aac_4_k_cu_74f80e04_144814cuda3std6ranges3__45__cpo9iter_moveE
	.align		8
        /*0058*/ 	.dword	_ZN40_INTERNAL_f83e8aac_4_k_cu_74f80e04_144814cute7productE
	.align		8
        /*0060*/ 	.dword	_ZN40_INTERNAL_f83e8aac_4_k_cu_74f80e04_144814cute1_E
	.align		8
        /*0068*/ 	.dword	$str$22
	.align		8
        /*0070*/ 	.dword	$str$23


//--------------------- .text._ZN7cutlass13device_kernelINS_4gemm6kernel13GemmUniversalIN4cute5tupleIJiiiiEEENS1_10collective13CollectiveMmaINS1_34MainloopSm90TmaGmmaWarpSpecializedILi50ENS5_IJNS4_1CILi2EEENSA_ILi1EEESC_EEENS1_35KernelTmaWarpSpecializedCooperativeEEENS5_IJNSA_ILi128EEENSA_ILi16EEESH_EEENS_10bfloat16_tENS5_IJlSC_lEEESJ_SK_NS4_8TiledMMAINS4_8MMA_AtomIJNS4_4SM904GMMA27MMA_64x16x16_F32BF16BF16_SSILNSO_5MajorE0ELSQ_0ELNSO_7ScaleInE1ELSR_1EEEEEENS4_6LayoutISD_NS5_IJSC_NSA_ILi0EEESV_EEEEENS5_IJNS4_10UnderscoreESY_SY_EEEEENS4_13SM90_TMA_LOADENS4_14ComposedLayoutINS4_7SwizzleILi1ELi4ELi3EEENS4_18smem_ptr_flag_bitsILi16EEENSU_INS5_IJNSA_ILi8EEESH_EEENS5_IJSH_SC_EEEEEEEvNS4_8identityENS4_23SM90_TMA_LOAD_MULTICASTES1B_vS1C_EENS_8epilogue10collective6detail29Sm90TmaWarpSpecializedAdapterINS1G_15DefaultEpilogueISJ_SK_SK_NS1F_6thread17LinearCombinationISJ_Li1EffLNS1K_9ScaleType4KindE0ELNS_15FloatRoundStyleE2ESJ_EENS1_15EpilogueDefaultEEEEEvvEEEEvNT_6ParamsE --------------------------
	.section	.text._ZN7cutlass13device_kernelINS_4gemm6kernel13GemmUniversalIN4cute5tupleIJiiiiEEENS1_10collective13CollectiveMmaINS1_34MainloopSm90TmaGmmaWarpSpecializedILi50ENS5_IJNS4_1CILi2EEENSA_ILi1EEESC_EEENS1_35KernelTmaWarpSpecializedCooperativeEEENS5_IJNSA_ILi128EEENSA_ILi16EEESH_EEENS_10bfloat16_tENS5_IJlSC_lEEESJ_SK_NS4_8TiledMMAINS4_8MMA_AtomIJNS4_4SM904GMMA27MMA_64x16x16_F32BF16BF16_SSILNSO_5MajorE0ELSQ_0ELNSO_7ScaleInE1ELSR_1EEEEEENS4_6LayoutISD_NS5_IJSC_NSA_ILi0EEESV_EEEEENS5_IJNS4_10UnderscoreESY_SY_EEEEENS4_13SM90_TMA_LOADENS4_14ComposedLayoutINS4_7SwizzleILi1ELi4ELi3EEENS4_18smem_ptr_flag_bitsILi16EEENSU_INS5_IJNSA_ILi8EEESH_EEENS5_IJSH_SC_EEEEEEEvNS4_8identityENS4_23SM90_TMA_LOAD_MULTICASTES1B_vS1C_EENS_8epilogue10collective6detail29Sm90TmaWarpSpecializedAdapterINS1G_15DefaultEpilogueISJ_SK_SK_NS1F_6thread17LinearCombinationISJ_Li1EffLNS1K_9ScaleType4KindE0ELNS_15FloatRoundStyleE2ESJ_EENS1_15EpilogueDefaultEEEEEvvEEEEvNT_6ParamsE,"ax",@progbits
	.align	128
.text._ZN7cutlass13device_kernelINS_4gemm6kernel13GemmUniversalIN4cute5tupleIJiiiiEEENS1_10collective13CollectiveMmaINS1_34MainloopSm90TmaGmmaWarpSpecializedILi50ENS5_IJNS4_1CILi2EEENSA_ILi1EEESC_EEENS1_35KernelTmaWarpSpecializedCooperativeEEENS5_IJNSA_ILi128EEENSA_ILi16EEESH_EEENS_10bfloat16_tENS5_IJlSC_lEEESJ_SK_NS4_8TiledMMAINS4_8MMA_AtomIJNS4_4SM904GMMA27MMA_64x16x16_F32BF16BF16_SSILNSO_5MajorE0ELSQ_0ELNSO_7ScaleInE1ELSR_1EEEEEENS4_6LayoutISD_NS5_IJSC_NSA_ILi0EEESV_EEEEENS5_IJNS4_10UnderscoreESY_SY_EEEEENS4_13SM90_TMA_LOADENS4_14ComposedLayoutINS4_7SwizzleILi1ELi4ELi3EEENS4_18smem_ptr_flag_bitsILi16EEENSU_INS5_IJNSA_ILi8EEESH_EEENS5_IJSH_SC_EEEEEEEvNS4_8identityENS4_23SM90_TMA_LOAD_MULTICASTES1B_vS1C_EENS_8epilogue10collective6detail29Sm90TmaWarpSpecializedAdapterINS1G_15DefaultEpilogueISJ_SK_SK_NS1F_6thread17LinearCombinationISJ_Li1EffLNS1K_9ScaleType4KindE0ELNS_15FloatRoundStyleE2ESJ_EENS1_15EpilogueDefaultEEEEEvvEEEEvNT_6ParamsE:
        .type           _ZN7cutlass13device_kernelINS_4gemm6kernel13GemmUniversalIN4cute5tupleIJiiiiEEENS1_10collective13CollectiveMmaINS1_34MainloopSm90TmaGmmaWarpSpecializedILi50ENS5_IJNS4_1CILi2EEENSA_ILi1EEESC_EEENS1_35KernelTmaWarpSpecializedCooperativeEEENS5_IJNSA_ILi128EEENSA_ILi16EEESH_EEENS_10bfloat16_tENS5_IJlSC_lEEESJ_SK_NS4_8TiledMMAINS4_8MMA_AtomIJNS4_4SM904GMMA27MMA_64x16x16_F32BF16BF16_SSILNSO_5MajorE0ELSQ_0ELNSO_7ScaleInE1ELSR_1EEEEEENS4_6LayoutISD_NS5_IJSC_NSA_ILi0EEESV_EEEEENS5_IJNS4_10UnderscoreESY_SY_EEEEENS4_13SM90_TMA_LOADENS4_14ComposedLayoutINS4_7SwizzleILi1ELi4ELi3EEENS4_18smem_ptr_flag_bitsILi16EEENSU_INS5_IJNSA_ILi8EEESH_EEENS5_IJSH_SC_EEEEEEEvNS4_8identityENS4_23SM90_TMA_LOAD_MULTICASTES1B_vS1C_EENS_8epilogue10collective6detail29Sm90TmaWarpSpecializedAdapterINS1G_15DefaultEpilogueISJ_SK_SK_NS1F_6thread17LinearCombinationISJ_Li1EffLNS1K_9ScaleType4KindE0ELNS_15FloatRoundStyleE2ESJ_EENS1_15EpilogueDefaultEEEEEvvEEEEvNT_6ParamsE,@function
        .size           _ZN7cutlass13device_kernelINS_4gemm6kernel13GemmUniversalIN4cute5tupleIJiiiiEEENS1_10collective13CollectiveMmaINS1_34MainloopSm90TmaGmmaWarpSpecializedILi50ENS5_IJNS4_1CILi2EEENSA_ILi1EEESC_EEENS1_35KernelTmaWarpSpecializedCooperativeEEENS5_IJNSA_ILi128EEENSA_ILi16EEESH_EEENS_10bfloat16_tENS5_IJlSC_lEEESJ_SK_NS4_8TiledMMAINS4_8MMA_AtomIJNS4_4SM904GMMA27MMA_64x16x16_F32BF16BF16_SSILNSO_5MajorE0ELSQ_0ELNSO_7ScaleInE1ELSR_1EEEEEENS4_6LayoutISD_NS5_IJSC_NSA_ILi0EEESV_EEEEENS5_IJNS4_10UnderscoreESY_SY_EEEEENS4_13SM90_TMA_LOADENS4_14ComposedLayoutINS4_7SwizzleILi1ELi4ELi3EEENS4_18smem_ptr_flag_bitsILi16EEENSU_INS5_IJNSA_ILi8EEESH_EEENS5_IJSH_SC_EEEEEEEvNS4_8identityENS4_23SM90_TMA_LOAD_MULTICASTES1B_vS1C_EENS_8epilogue10collective6detail29Sm90TmaWarpSpecializedAdapterINS1G_15DefaultEpilogueISJ_SK_SK_NS1F_6thread17LinearCombinationISJ_Li1EffLNS1K_9ScaleType4KindE0ELNS_15FloatRoundStyleE2ESJ_EENS1_15EpilogueDefaultEEEEEvvEEEEvNT_6ParamsE,(.L_x_178 - _ZN7cutlass13device_kernelINS_4gemm6kernel13GemmUniversalIN4cute5tupleIJiiiiEEENS1_10collective13CollectiveMmaINS1_34MainloopSm90TmaGmmaWarpSpecializedILi50ENS5_IJNS4_1CILi2EEENSA_ILi1EEESC_EEENS1_35KernelTmaWarpSpecializedCooperativeEEENS5_IJNSA_ILi128EEENSA_ILi16EEESH_EEENS_10bfloat16_tENS5_IJlSC_lEEESJ_SK_NS4_8TiledMMAINS4_8MMA_AtomIJNS4_4SM904GMMA27MMA_64x16x16_F32BF16BF16_SSILNSO_5MajorE0ELSQ_0ELNSO_7ScaleInE1ELSR_1EEEEEENS4_6LayoutISD_NS5_IJSC_NSA_ILi0EEESV_EEEEENS5_IJNS4_10UnderscoreESY_SY_EEEEENS4_13SM90_TMA_LOADENS4_14ComposedLayoutINS4_7SwizzleILi1ELi4ELi3EEENS4_18smem_ptr_flag_bitsILi16EEENSU_INS5_IJNSA_ILi8EEESH_EEENS5_IJSH_SC_EEEEEEEvNS4_8identityENS4_23SM90_TMA_LOAD_MULTICASTES1B_vS1C_EENS_8epilogue10collective6detail29Sm90TmaWarpSpecializedAdapterINS1G_15DefaultEpilogueISJ_SK_SK_NS1F_6thread17LinearCombinationISJ_Li1EffLNS1K_9ScaleType4KindE0ELNS_15FloatRoundStyleE2ESJ_EENS1_15EpilogueDefaultEEEEEvvEEEEvNT_6ParamsE)
        .other          _ZN7cutlass13device_kernelINS_4gemm6kernel13GemmUniversalIN4cute5tupleIJiiiiEEENS1_10collective13CollectiveMmaINS1_34MainloopSm90TmaGmmaWarpSpecializedILi50ENS5_IJNS4_1CILi2EEENSA_ILi1EEESC_EEENS1_35KernelTmaWarpSpecializedCooperativeEEENS5_IJNSA_ILi128EEENSA_ILi16EEESH_EEENS_10bfloat16_tENS5_IJlSC_lEEESJ_SK_NS4_8TiledMMAINS4_8MMA_AtomIJNS4_4SM904GMMA27MMA_64x16x16_F32BF16BF16_SSILNSO_5MajorE0ELSQ_0ELNSO_7ScaleInE1ELSR_1EEEEEENS4_6LayoutISD_NS5_IJSC_NSA_ILi0EEESV_EEEEENS5_IJNS4_10UnderscoreESY_SY_EEEEENS4_13SM90_TMA_LOADENS4_14ComposedLayoutINS4_7SwizzleILi1ELi4ELi3EEENS4_18smem_ptr_flag_bitsILi16EEENSU_INS5_IJNSA_ILi8EEESH_EEENS5_IJSH_SC_EEEEEEEvNS4_8identityENS4_23SM90_TMA_LOAD_MULTICASTES1B_vS1C_EENS_8epilogue10collective6detail29Sm90TmaWarpSpecializedAdapterINS1G_15DefaultEpilogueISJ_SK_SK_NS1F_6thread17LinearCombinationISJ_Li1EffLNS1K_9ScaleType4KindE0ELNS_15FloatRoundStyleE2ESJ_EENS1_15EpilogueDefaultEEEEEvvEEEEvNT_6ParamsE,@"STO_CUDA_ENTRY STV_DEFAULT"
_ZN7cutlass13device_kernelINS_4gemm6kernel13GemmUniversalIN4cute5tupleIJiiiiEEENS1_10collective13CollectiveMmaINS1_34MainloopSm90TmaGmmaWarpSpecializedILi50ENS5_IJNS4_1CILi2EEENSA_ILi1EEESC_EEENS1_35KernelTmaWarpSpecializedCooperativeEEENS5_IJNSA_ILi128EEENSA_ILi16EEESH_EEENS_10bfloat16_tENS5_IJlSC_lEEESJ_SK_NS4_8TiledMMAINS4_8MMA_AtomIJNS4_4SM904GMMA27MMA_64x16x16_F32BF16BF16_SSILNSO_5MajorE0ELSQ_0ELNSO_7ScaleInE1ELSR_1EEEEEENS4_6LayoutISD_NS5_IJSC_NSA_ILi0EEESV_EEEEENS5_IJNS4_10UnderscoreESY_SY_EEEEENS4_13SM90_TMA_LOADENS4_14ComposedLayoutINS4_7SwizzleILi1ELi4ELi3EEENS4_18smem_ptr_flag_bitsILi16EEENSU_INS5_IJNSA_ILi8EEESH_EEENS5_IJSH_SC_EEEEEEEvNS4_8identityENS4_23SM90_TMA_LOAD_MULTICASTES1B_vS1C_EENS_8epilogue10collective6detail29Sm90TmaWarpSpecializedAdapterINS1G_15DefaultEpilogueISJ_SK_SK_NS1F_6thread17LinearCombinationISJ_Li1EffLNS1K_9ScaleType4KindE0ELNS_15FloatRoundStyleE2ESJ_EENS1_15EpilogueDefaultEEEEEvvEEEEvNT_6ParamsE:
[----:B------:R-:W0:Y:S01]  /*0000*/  LDC R1, c[0x0][0x28] ;  /* 0x00000a00ff017b82 */ /* 0x000e220000000800 */
[----:B------:R-:W1:Y:S01]  /*0010*/  S2R R40, SR_TID.X ;  /* 0x0000000000287919 */ /* 0x000e620000002100 */
[----:B------:R-:W-:Y:S01]  /*0020*/  ELECT P0, URZ, PT ;  /* 0x00000000003f782f */ /* 0x000fe20003800000 */
[----:B------:R-:W-:Y:S01]  /*0030*/  BSSY B0, `(.L_x_0) ;  /* 0x000000f000007945 */ /* 0x000fe20003800000 */
[--C-:B-1----:R-:W-:Y:S02]  /*0040*/  SHF.R.U32.HI R0, RZ, 0x5, R40.reuse ;  /* 0x00000005ff007819 */ /* 0x102fe40000011628 */
[----:B------:R-:W-:-:S03]  /*0050*/  SHF.R.U32.HI R6, RZ, 0x7, R40 ;  /* 0x00000007ff067819 */ /* 0x000fc60000011628 */
[----:B------:R-:W1:Y:S04]  /*0060*/  SHFL.IDX PT, R2, R0, RZ, 0x1f ;  /* 0x00001fff00027589 */ /* 0x000e6800000e0000 */
[----:B------:R2:W3:Y:S01]  /*0070*/  SHFL.IDX PT, R5, R6, RZ, 0x1f ;  /* 0x00001fff06057589 */ /* 0x0004e200000e0000 */
[----:B-1----:R-:W-:-:S13]  /*0080*/  ISETP.NE.OR P0, PT, R2, RZ, !P0 ;  /* 0x000000ff0200720c */ /* 0x002fda0004705670 */
[----:B0-23--:R-:W-:Y:S05]  /*0090*/  @P0 BRA `(.L_x_1) ;  /* 0x0000000000200947 */ /* 0x00dfea0003800000 */
[----:B------:R-:W-:Y:S02]  /*00a0*/  ULDC.64 UR4, c[0x0][0x198] ;  /* 0x0000660000047ab9 */ /* 0x000fe40000000a00 */
[----:B------:R-:W-:Y:S02]  /*00b0*/  UIADD3 UR6, UP0, UR4, 0xf0, URZ ;  /* 0x000000f004067890 */ /* 0x000fe4000ff1e03f */
[----:B------:R-:W-:Y:S02]  /*00c0*/  UIADD3 UR4, UP1, UR4, 0x1f0, URZ ;  /* 0x000001f004047890 */ /* 0x000fe4000ff3e03f */
[----:B------:R-:W-:Y:S02]  /*00d0*/  UIADD3.X UR7, URZ, UR5, URZ, UP0, !UPT ;  /* 0x000000053f077290 */ /* 0x000fe400087fe43f */
[----:B------:R-:W-:-:S07]  /*00e0*/  UIADD3.X UR5, URZ, UR5, URZ, UP1, !UPT ;  /* 0x000000053f057290 */ /* 0x000fce0008ffe43f */
[----:B------:R0:W-:Y:S02]  /*00f0*/  UTMACCTL.PF [UR6] ;  /* 0x00000000060079b9 */ /* 0x0001e40008040000 */
[----:B------:R0:W-:Y:S02]  /*0100*/  UTMACCTL.PF [UR4] ;  /* 0x00000000040079b9 */ /* 0x0001e40008040000 */
[----:B0-----:R-:W-:Y:S01]  /*0110*/  NOP ;  /* 0x0000000000007918 */ /* 0x001fe20000000000 */
.L_x_1:
[----:B------:R-:W-:Y:S05]  /*0120*/  BSYNC B0 ;  /* 0x0000000000007941 */ /* 0x000fea0003800000 */
.L_x_0:
[----:B------:R-:W0:Y:S02]  /*0130*/  SHFL.IDX PT, R3, R0, RZ, 0x1f ;  /* 0x00001fff00037589 */ /* 0x000e2400000e0000 */
[----:B0-----:R-:W-:-:S13]  /*0140*/  ISETP.NE.AND P0, PT, R3, RZ, PT ;  /* 0x000000ff0300720c */ /* 0x001fda0003f05270 */
[----:B------:R-:W-:Y:S05]  /*0150*/  @P0 BRA `(.L_x_2) ;  /* 0x0000000400d40947 */ /* 0x000fea0003800000 */
[----:B------:R-:W-:Y:S01]  /*0160*/  ELECT P0, URZ, PT ;  /* 0x00000000003f782f */ /* 0x000fe20003800000 */
[----:B------:R-:W-:-:S12]  /*0170*/  BSSY B0, `(.L_x_2) ;  /* 0x0000073000007945 */ /* 0x000fd80003800000 */
[----:B------:R-:W-:Y:S05]  /*0180*/  @!P0 BRA `(.L_x_3) ;  /* 0x0000000400c48947 */ /* 0x000fea0003800000 */
[----:B------:R-:W0:Y:S01]  /*0190*/  S2UR UR8, SR_CgaCtaId ;  /* 0x00000000000879c3 */ /* 0x000e220000008800 */
[----:B------:R-:W-:Y:S01]  /*01a0*/  UMOV UR4, 0x400 ;  /* 0x0000040000047882 */ /* 0x000fe20000000000 */
[----:B------:R-:W-:Y:S01]  /*01b0*/  UMOV UR5, 0x1 ;  /* 0x0000000100057882 */ /* 0x000fe20000000000 */
[----:B------:R-:W-:Y:S02]  /*01c0*/  UMOV UR6, 0x4 ;  /* 0x0000000400067882 */ /* 0x000fe40000000000 */
[----:B------:R-:W-:-:S04]  /*01d0*/  UIADD3 UR6, -UR6, 0x100000, URZ ;  /* 0x0010000006067890 */ /* 0x000fc8000fffe13f */
[----:B------:R-:W-:Y:S02]  /*01e0*/  USHF.L.U32 UR7, UR6, 0xb, URZ ;  /* 0x0000000b06077899 */ /* 0x000fe4000800063f */
[----:B------:R-:W-:Y:S02]  /*01f0*/  USHF.L.U32 UR6, UR6, 0x1, URZ ;  /* 0x0000000106067899 */ /* 0x000fe4000800063f */
[----:B0-----:R-:W-:Y:S02]  /*0200*/  ULEA UR8, UR8, UR4, 0x18 ;  /* 0x0000000408087291 */ /* 0x001fe4000f8ec03f */
[----:B------:R-:W-:-:S04]  /*0210*/  UIADD3 UR4, -UR5, 0x100000, URZ ;  /* 0x0010000005047890 */ /* 0x000fc8000fffe13f */
[----:B------:R-:W-:Y:S02]  /*0220*/  USHF.L.U32 UR5, UR4, 0xb, URZ ;  /* 0x0000000b04057899 */ /* 0x000fe4000800063f */
[----:B------:R-:W-:Y:S01]  /*0230*/  USHF.L.U32 UR4, UR4, 0x1, URZ ;  /* 0x0000000104047899 */ /* 0x000fe2000800063f */
[----:B------:R-:W0:Y:S11]  /*0240*/  FENCE.VIEW.ASYNC.S ;  /* 0x00000000000073c6 */ /* 0x000e360000000000 */
[----:B0-----:R0:W1:Y:S01]  /*0250*/  SYNCS.EXCH.64 URZ, [UR8], UR4 ;  /* 0x00000004083f75b2 */ /* 0x0010620008000100 */
[----:B------:R0:W2:Y:S01]  /*0260*/  SYNCS.EXCH.64 URZ, [UR8+0x190], UR6 ;  /* 0x00019006083f75b2 */ /* 0x0000a20008000100 */
[----:B------:R0:W3:Y:S01]  /*0270*/  SYNCS.EXCH.64 URZ, [UR8+0x8], UR4 ;  /* 0x00000804083f75b2 */ /* 0x0000e20008000100 */
[----:B------:R0:W4:Y:S01]  /*0280*/  SYNCS.EXCH.64 URZ, [UR8+0x198], UR6 ;  /* 0x00019806083f75b2 */ /* 0x0001220008000100 */
[----:B------:R0:W0:Y:S01]  /*0290*/  SYNCS.EXCH.64 URZ, [UR8+0x10], UR4 ;  /* 0x00001004083f75b2 */ /* 0x0000220008000100 */
        /* <DEDUP_REMOVED lines=95> */
[----:B-1234-:R-:W-:Y:S01]  /*0890*/  NOP ;  /* 0x0000000000007918 */ /* 0x01efe20000000000 */
.L_x_3:
[----:B0-----:R-:W-:Y:S05]  /*08a0*/  BSYNC B0 ;  /* 0x0000000000007941 */ /* 0x001fea0003800000 */
.L_x_2:
[----:B------:R-:W-:Y:S01]  /*08b0*/  SHF.R.S32.HI R7, RZ, 0x1f, R40 ;  /* 0x0000001fff077819 */ /* 0x000fe20000011428 */
[----:B------:R-:W0:Y:S01]  /*08c0*/  SHFL.IDX PT, R0, R0, RZ, 0x1f ;  /* 0x00001fff00007589 */ /* 0x000e2200000e0000 */
[----:B------:R-:W1:Y:S01]  /*08d0*/  S2UR UR8, SR_CTAID.X ;  /* 0x00000000000879c3 */ /* 0x000e620000002500 */
[----:B------:R-:W-:Y:S02]  /*08e0*/  ELECT P0, URZ, PT ;  /* 0x00000000003f782f */ /* 0x000fe40003800000 */
[----:B------:R-:W-:Y:S01]  /*08f0*/  LEA.HI R7, R7, R40, RZ, 0x7 ;  /* 0x0000002807077211 */ /* 0x000fe200078f38ff */
[----:B------:R-:W2:Y:S01]  /*0900*/  S2R R4, SR_CTAID.Y ;  /* 0x0000000000047919 */ /* 0x000ea20000002600 */
[----:B------:R-:W-:Y:S01]  /*0910*/  SHF.R.S32.HI R10, RZ, 0x1f, R3 ;  /* 0x0000001fff0a7819 */ /* 0x000fe20000011403 */
[----:B------:R-:W-:Y:S01]  /*0920*/  ULDC UR4, c[0x0][0x150] ;  /* 0x0000540000047ab9 */ /* 0x000fe20000000800 */
[----:B------:R-:W-:Y:S01]  /*0930*/  LOP3.LUT R7, R7, 0xffffff80, RZ, 0xc0, !PT ;  /* 0xffffff8007077812 */ /* 0x000fe200078ec0ff */
[----:B------:R-:W-:Y:S01]  /*0940*/  NOP ;  /* 0x0000000000007918 */ /* 0x000fe20000000000 */
[----:B------:R-:W-:Y:S01]  /*0950*/  LEA.HI R10, R10, R3, RZ, 0x2 ;  /* 0x000000030a0a7211 */ /* 0x000fe200078f10ff */
[----:B------:R-:W3:Y:S01]  /*0960*/  LDC R12, c[0x0][0x144] ;  /* 0x00005100ff0c7b82 */ /* 0x000ee20000000800 */
[----:B------:R-:W-:Y:S01]  /*0970*/  NOP ;  /* 0x0000000000007918 */ /* 0x000fe20000000000 */
[----:B------:R-:W-:Y:S01]  /*0980*/  IMAD.IADD R8, R40, 0x1, -R7 ;  /* 0x0000000128087824 */ /* 0x000fe200078e0a07 */
[----:B------:R-:W-:Y:S01]  /*0990*/  LOP3.LUT R10, R10, 0x3ffffffc, RZ, 0xc0, !PT ;  /* 0x3ffffffc0a0a7812 */ /* 0x000fe200078ec0ff */
[----:B------:R-:W-:Y:S01]  /*09a0*/  IMAD.MOV.U32 R22, RZ, RZ, 0x1 ;  /* 0x00000001ff167424 */ /* 0x000fe200078e00ff */
[----:B------:R-:W-:-:S02]  /*09b0*/  ISETP.NE.AND P3, PT, R5, RZ, PT ;  /* 0x000000ff0500720c */ /* 0x000fc40003f65270 */
[----:B------:R-:W-:Y:S01]  /*09c0*/  SHF.R.S32.HI R7, RZ, 0x1f, R8 ;  /* 0x0000001fff077819 */ /* 0x000fe20000011408 */
[----:B------:R-:W-:Y:S01]  /*09d0*/  IMAD.IADD R10, R3, 0x1, -R10 ;  /* 0x00000001030a7824 */ /* 0x000fe200078e0a0a */
[----:B------:R-:W4:Y:S02]  /*09e0*/  LDC R14, c[0x0][0x140] ;  /* 0x00005000ff0e7b82 */ /* 0x000f240000000800 */
[----:B------:R-:W-:Y:S02]  /*09f0*/  LEA.HI R7, R7, R8, RZ, 0x3 ;  /* 0x0000000807077211 */ /* 0x000fe400078f18ff */
[----:B0-----:R-:W-:Y:S02]  /*0a00*/  ISETP.NE.OR P0, PT, R0, RZ, !P0 ;  /* 0x000000ff0000720c */ /* 0x001fe40004705670 */
[--C-:B------:R-:W-:Y:S02]  /*0a10*/  SHF.R.S32.HI R0, RZ, 0x3, R7.reuse ;  /* 0x00000003ff007819 */ /* 0x100fe40000011407 */
[----:B------:R-:W-:-:S02]  /*0a20*/  SHF.R.S32.HI R7, RZ, 0x1f, R7 ;  /* 0x0000001fff077819 */ /* 0x000fc40000011407 */
[----:B-1----:R-:W-:Y:S02]  /*0a30*/  I2FP.F32.U32 R9, UR8 ;  /* 0x0000000800097c45 */ /* 0x002fe40008201000 */
[----:B------:R-:W-:-:S03]  /*0a40*/  LEA.HI R7, R7, R0, RZ, 0x2 ;  /* 0x0000000007077211 */ /* 0x000fc600078f10ff */
[----:B------:R-:W-:Y:S01]  /*0a50*/  FMUL R9, R9, UR4 ;  /* 0x0000000409097c20 */ /* 0x000fe20008400000 */
[----:B------:R-:W-:Y:S01]  /*0a60*/  LOP3.LUT R7, R7, 0xfffffffc, RZ, 0xc0, !PT ;  /* 0xfffffffc07077812 */ /* 0x000fe200078ec0ff */
[----:B------:R-:W-:Y:S01]  /*0a70*/  VOTEU.ALL UP0, P0 ;  /* 0x00000000003f7886 */ /* 0x000fe20000000000 */
[----:B--2---:R-:W-:Y:S01]  /*0a80*/  I2FP.F32.U32 R3, R4 ;  /* 0x0000000400037245 */ /* 0x004fe20000201000 */
[----:B------:R-:W-:Y:S01]  /*0a90*/  ULDC UR4, c[0x0][0x154] ;  /* 0x0000550000047ab9 */ /* 0x000fe20000000800 */
[----:B------:R-:W-:Y:S01]  /*0aa0*/  VOTEU.ALL UP1, P0 ;  /* 0x00000000003f7886 */ /* 0x000fe20000020000 */
[----:B------:R-:W0:Y:S01]  /*0ab0*/  F2I.U32.TRUNC.NTZ R9, R9 ;  /* 0x0000000900097305 */ /* 0x000e22000020f000 */
[----:B------:R-:W-:Y:S01]  /*0ac0*/  IMAD.IADD R7, R0, 0x1, -R7 ;  /* 0x0000000100077824 */ /* 0x000fe200078e0a07 */
[----:B------:R-:W1:Y:S01]  /*0ad0*/  @!UP0 S2UR UR7, SR_CgaCtaId ;  /* 0x00000000000789c3 */ /* 0x000e620000008800 */
[----:B------:R-:W-:Y:S01]  /*0ae0*/  FMUL R13, R3, UR4 ;  /* 0x00000004030d7c20 */ /* 0x000fe20008400000 */
[----:B------:R-:W-:Y:S01]  /*0af0*/  UMOV UR4, 0x20 ;  /* 0x0000002000047882 */ /* 0x000fe20000000000 */
[----:B------:R-:W-:Y:S01]  /*0b00*/  IMAD R10, R10, 0x4, R7 ;  /* 0x000000040a0a7824 */ /* 0x000fe200078e0207 */
[----:B------:R-:W-:Y:S01]  /*0b10*/  @!UP0 UMOV UR6, 0x400 ;  /* 0x0000040000068882 */ /* 0x000fe20000000000 */
[----:B------:R-:W-:-:S04]  /*0b20*/  @!UP0 UIADD3 UR4, -UR4, 0x100000, URZ ;  /* 0x0010000004048890 */ /* 0x000fc8000fffe13f */
[----:B------:R-:W-:Y:S02]  /*0b30*/  @!UP0 USHF.L.U32 UR5, UR4, 0xb, URZ ;  /* 0x0000000b04058899 */ /* 0x000fe4000800063f */
[----:B------:R-:W-:Y:S01]  /*0b40*/  @!UP0 USHF.L.U32 UR4, UR4, 0x1, URZ ;  /* 0x0000000104048899 */ /* 0x000fe2000800063f */
[----:B----4-:R-:W-:Y:S01]  /*0b50*/  ISETP.EQ.U32.AND P2, PT, R14, 0x1, PT ;  /* 0x000000010e00780c */ /* 0x010fe20003f42070 */
[----:B------:R-:W2:Y:S01]  /*0b60*/  F2I.U32.TRUNC.NTZ R13, R13 ;  /* 0x0000000d000d7305 */ /* 0x000ea2000020f000 */
[C---:B------:R-:W-:Y:S01]  /*0b70*/  LEA.HI R0, R10.reuse, R10, RZ, 0x1 ;  /* 0x0000000a0a007211 */ /* 0x040fe200078f08ff */
[----:B------:R-:W4:Y:S01]  /*0b80*/  LDC R7, c[0x0][0x148] ;  /* 0x00005200ff077b82 */ /* 0x000f220000000800 */
[----:B------:R-:W-:Y:S02]  /*0b90*/  IMAD.SHL.U32 R23, R10, 0x4, RZ ;  /* 0x000000040a177824 */ /* 0x000fe400078e00ff */
[----:B------:R-:W-:Y:S01]  /*0ba0*/  LOP3.LUT R11, R0, 0xfffffffe, RZ, 0xc0, !PT ;  /* 0xfffffffe000b7812 */ /* 0x000fe200078ec0ff */
[----:B0-----:R-:W-:Y:S01]  /*0bb0*/  IMAD.MOV R15, RZ, RZ, -R9 ;  /* 0x000000ffff0f7224 */ /* 0x001fe200078e0a09 */
[----:B------:R-:W-:-:S02]  /*0bc0*/  SHF.R.S32.HI R9, RZ, 0x1f, R2 ;  /* 0x0000001fff097819 */ /* 0x000fc40000011402 */
[----:B------:R-:W-:Y:S01]  /*0bd0*/  LOP3.LUT R23, R10, 0xc, R23, 0x78, !PT ;  /* 0x0000000c0a177812 */ /* 0x000fe200078e7817 */
[----:B---3--:R-:W-:Y:S01]  /*0be0*/  IMAD R3, R12, R15, UR8 ;  /* 0x000000080c037e24 */ /* 0x008fe2000f8e020f */
[----:B------:R-:W-:Y:S01]  /*0bf0*/  LEA.HI R9, R9, R2, RZ, 0x2 ;  /* 0x0000000209097211 */ /* 0x000fe200078f10ff */
[----:B------:R-:W-:Y:S02]  /*0c00*/  IMAD.IADD R0, R10, 0x1, -R11 ;  /* 0x000000010a007824 */ /* 0x000fe400078e0a0b */
[----:B------:R-:W-:Y:S01]  /*0c10*/  VIADD R10, R5, 0xffffffff ;  /* 0xffffffff050a7836 */ /* 0x000fe20000000000 */
[----:B------:R-:W-:Y:S01]  /*0c20*/  LOP3.LUT R9, R9, 0xfffffffc, RZ, 0xc0, !PT ;  /* 0xfffffffc09097812 */ /* 0x000fe200078ec0ff */
[----:B--2---:R-:W-:Y:S01]  /*0c30*/  IMAD.MOV R24, RZ, RZ, -R13 ;  /* 0x000000ffff187224 */ /* 0x004fe200078e0a0d */
[----:B------:R-:W-:Y:S01]  /*0c40*/  ISETP.NE.AND P4, PT, R0, R3, PT ;  /* 0x000000030000720c */ /* 0x000fe20003f85270 */
[----:B-1----:R-:W-:Y:S01]  /*0c50*/  @!UP0 ULEA UR6, UR7, UR6, 0x18 ;  /* 0x0000000607068291 */ /* 0x002fe2000f8ec03f */
[----:B------:R-:W-:Y:S01]  /*0c60*/  ISETP.GE.U32.AND P6, PT, R10, 0x2, PT ;  /* 0x000000020a00780c */ /* 0x000fe20003fc6070 */
[----:B------:R-:W-:Y:S01]  /*0c70*/  IMAD.IADD R2, R2, 0x1, -R9 ;  /* 0x0000000102027824 */ /* 0x000fe200078e0a09 */
[----:B------:R-:W-:Y:S01]  /*0c80*/  VOTEU.ALL UP0, P0 ;  /* 0x00000000003f7886 */ /* 0x000fe20000000000 */
[----:B------:R-:W-:-:S03]  /*0c90*/  LOP3.LUT P0, RZ, R8, 0x7, RZ, 0xc0, !PT ;  /* 0x0000000708ff7812 */ /* 0x000fc6000780c0ff */
[C---:B------:R-:W-:Y:S01]  /*0ca0*/  ISETP.NE.AND P1, PT, R2.reuse, 0x3, PT ;  /* 0x000000030200780c */ /* 0x040fe20003f25270 */
[----:B----4-:R-:W-:Y:S01]  /*0cb0*/  IMAD R9, R7, R24, R4 ;  /* 0x0000001807097224 */ /* 0x010fe200078e0204 */
[C---:B------:R-:W-:Y:S02]  /*0cc0*/  ISETP.LT.U32.AND P0, PT, R23.reuse, 0x2, !P0 ;  /* 0x000000021700780c */ /* 0x040fe40004701070 */
[----:B------:R-:W-:Y:S01]  /*0cd0*/  ISETP.EQ.OR P1, PT, R2, RZ, !P1 ;  /* 0x000000ff0200720c */ /* 0x000fe20004f22670 */
[----:B------:R-:W0:Y:S02]  /*0ce0*/  FENCE.VIEW.ASYNC.S ;  /* 0x00000000000073c6 */ /* 0x000e240000000000 */
[----:B0-----:R0:W1:Y:S01]  /*0cf0*/  @!UP0 SYNCS.EXCH.64 URZ, [UR6+0x330], UR4 ;  /* 0x00033004063f85b2 */ /* 0x0010620008000100 */
[----:B------:R-:W-:Y:S02]  /*0d00*/  @P4 LEA.HI R0, R23, R23, RZ, 0x1 ;  /* 0x0000001717004211 */ /* 0x000fe400078f08ff */
[----:B------:R-:W-:-:S02]  /*0d10*/  ISETP.EQ.AND P1, PT, R5, RZ, P1 ;  /* 0x000000ff0500720c */ /* 0x000fc40000f22270 */
[----:B------:R-:W-:Y:S02]  /*0d20*/  @P4 SHF.R.S32.HI R0, RZ, 0x1, R0 ;  /* 0x00000001ff004819 */ /* 0x000fe40000011400 */
[----:B------:R-:W-:Y:S02]  /*0d30*/  SEL R16, RZ, 0x1, !P1 ;  /* 0x00000001ff107807 */ /* 0x000fe40004800000 */
[----:B------:R-:W-:Y:S02]  /*0d40*/  @P4 ISETP.NE.AND P5, PT, R0, R9, PT ;  /* 0x000000090000420c */ /* 0x000fe40003fa5270 */
[----:B------:R-:W-:Y:S02]  /*0d50*/  SEL R9, RZ, 0x1, !P0 ;  /* 0x00000001ff097807 */ /* 0x000fe40004000000 */
[----:B------:R-:W-:Y:S02]  /*0d60*/  @P4 SEL R22, RZ, 0x1, P5 ;  /* 0x00000001ff164807 */ /* 0x000fe40002800000 */
[----:B------:R-:W-:Y:S01]  /*0d70*/  LOP3.LUT R0, R40, 0x7f, RZ, 0xc0, !PT ;  /* 0x0000007f28007812 */ /* 0x000fe200078ec0ff */
[----:B------:R0:W2:Y:S01]  /*0d80*/  @!UP1 SYNCS.EXCH.64 URZ, [UR6+0x338], UR4 ;  /* 0x00033804063f95b2 */ /* 0x0000a20008000100 */
[----:B------:R-:W-:Y:S01]  /*0d90*/  LOP3.LUT R22, R22, R9, RZ, 0xc0, !PT ;  /* 0x0000000916167212 */ /* 0x000fe200078ec0ff */
[----:B------:R-:W-:Y:S01]  /*0da0*/  NOP ;  /* 0x0000000000007918 */ /* 0x000fe20000000000 */
[----:B------:R-:W-:Y:S01]  /*0db0*/  SEL R16, R16, 0x2, P6 ;  /* 0x0000000210107807 */ /* 0x000fe20003000000 */
[----:B------:R-:W-:Y:S06]  /*0dc0*/  @!P2 BRA `(.L_x_4) ;  /* 0x000000000008a947 */ /* 0x000fec0003800000 */
[----:B-12---:R-:W-:Y:S01]  /*0dd0*/  UCGABAR_ARV ;  /* 0x00000000000079c7 */ /* 0x006fe20008000000 */
[----:B------:R-:W-:Y:S05]  /*0de0*/  BRA `(.L_x_5) ;  /* 0x0000000000047947 */ /* 0x000fea0003800000 */
.L_x_4:
[----:B-12---:R-:W-:Y:S01]  /*0df0*/  NOP ;  /* 0x0000000000007918 */ /* 0x006fe20000000000 */
.L_x_5:
[----:B------:R-:W1:Y:S01]  /*0e00*/  LDC R17, c[0x0][0x65c] ;  /* 0x00019700ff117b82 */ /* 0x000e620000000800 */
[----:B------:R-:W-:Y:S02]  /*0e10*/  IMAD.U32 R8, RZ, RZ, UR8 ;  /* 0x00000008ff087e24 */ /* 0x000fe4000f8e00ff */
[----:B------:R-:W-:Y:S01]  /*0e20*/  IMAD.MOV.U32 R9, RZ, RZ, RZ ;  /* 0x000000ffff097224 */ /* 0x000fe200078e00ff */
[----:B-1----:R-:W-:-:S04]  /*0e30*/  ISETP.NE.AND P1, PT, R17, 0x1, PT ;  /* 0x000000011100780c */ /* 0x002fc80003f25270 */
[----:B------:R-:W-:-:S09]  /*0e40*/  P2R R5, PR, RZ, 0x2 ;  /* 0x00000002ff057803 */ /* 0x000fd20000000000 */
[----:B------:R-:W1:Y:S01]  /*0e50*/  @P1 LDC R19, c[0x0][0x10] ;  /* 0x00000400ff131b82 */ /* 0x000e620000000800 */
[----:B------:R-:W-:Y:S02]  /*0e60*/  @P1 IMAD.MOV.U32 R5, RZ, RZ, RZ ;  /* 0x000000ffff051224 */ /* 0x000fe400078e00ff */
[----:B------:R-:W-:-:S05]  /*0e70*/  @P1 IMAD.MOV.U32 R13, RZ, RZ, RZ ;  /* 0x000000ffff0d1224 */ /* 0x000fca00078e00ff */
[----:B------:R-:W2:Y:S01]  /*0e80*/  @!P1 LDC R11, c[0x0][0xc] ;  /* 0x00000300ff0b9b82 */ /* 0x000ea20000000800 */
[----:B0-----:R-:W-:Y:S01]  /*0e90*/  ULDC UR4, c[0x0][0xc] ;  /* 0x0000030000047ab9 */ /* 0x001fe20000000800 */
[----:B------:R-:W-:Y:S01]  /*0ea0*/  ULDC UR5, c[0x0][0x10] ;  /* 0x0000040000057ab9 */ /* 0x000fe20000000800 */
[----:B------:R-:W-:Y:S01]  /*0eb0*/  ULDC UR6, c[0x0][0x14] ;  /* 0x0000050000067ab9 */ /* 0x000fe20000000800 */
[----:B------:R-:W-:-:S04]  /*0ec0*/  UIMAD.WIDE.U32 UR4, UR4, UR5, URZ ;  /* 0x00000005040472a5 */ /* 0x000fc8000f8e003f */
[----:B------:R-:W-:Y:S02]  /*0ed0*/  UIMAD.WIDE.U32 UR36, UR4, UR6, URZ ;  /* 0x00000006042472a5 */ /* 0x000fe4000f8e003f */
[----:B------:R-:W-:-:S04]  /*0ee0*/  UIMAD UR42, UR5, UR6, URZ ;  /* 0x00000006052a72a4 */ /* 0x000fc8000f8e023f */
[----:B------:R-:W-:Y:S01]  /*0ef0*/  UIADD3 UR42, UR37, UR42, URZ ;  /* 0x0000002a252a7290 */ /* 0x000fe2000fffe03f */
[----:B-1----:R-:W-:-:S04]  /*0f00*/  @P1 IMAD.WIDE.U32 R18, R19, UR8, R4 ;  /* 0x0000000813121c25 */ /* 0x002fc8000f8e0004 */
[----:B------:R-:W-:Y:S02]  /*0f10*/  @P1 IMAD.IADD R19, R19, 0x1, R13 ;  /* 0x0000000113131824 */ /* 0x000fe400078e020d */
[----:B--2---:R-:W-:-:S04]  /*0f20*/  @!P1 IMAD.WIDE.U32 R8, R4, R11, R8 ;  /* 0x0000000b04089225 */ /* 0x004fc800078e0008 */
[----:B------:R-:W-:Y:S02]  /*0f30*/  @!P1 IMAD.MOV.U32 R18, RZ, RZ, R8 ;  /* 0x000000ffff129224 */ /* 0x000fe400078e0008 */
[----:B------:R-:W-:Y:S01]  /*0f40*/  @!P1 IMAD.MOV.U32 R19, RZ, RZ, R9 ;  /* 0x000000ffff139224 */ /* 0x000fe200078e0009 */
[----:B------:R-:W-:Y:S06]  /*0f50*/  @!P2 BRA `(.L_x_6) ;  /* 0x00000000000ca947 */ /* 0x000fec0003800000 */
[----:B------:R-:W-:Y:S01]  /*0f60*/  UCGABAR_WAIT ;  /* 0x0000000000007dc7 */ /* 0x000fe20008000000 */
[----:B------:R-:W-:Y:S01]  /*0f70*/  CCTL.IVALL ;  /* 0x00000000ff00798f */ /* 0x000fe20002000000 */
[----:B------:R-:W-:Y:S05]  /*0f80*/  BRA `(.L_x_7) ;  /* 0x0000000000047947 */ /* 0x000fea0003800000 */
.L_x_6:
[----:B------:R-:W-:Y:S06]  /*0f90*/  BAR.SYNC.DEFER_BLOCKING 0x0 ;  /* 0x0000000000007b1d */ /* 0x000fec0000010000 */
.L_x_7:
[----:B------:R-:W-:Y:S05]  /*0fa0*/  @!P3 BRA `(.L_x_8) ;  /* 0x000000240060b947 */ /* 0x000fea0003800000 */
[----:B------:R-:W-:-:S13]  /*0fb0*/  ISETP.GT.U32.AND P0, PT, R10, 0x1, PT ;  /* 0x000000010a00780c */ /* 0x000fda0003f04070 */
[----:B------:R-:W-:Y:S05]  /*0fc0*/  @P0 EXIT ;  /* 0x000000000000094d */ /* 0x000fea0003800000 */
[----:B------:R-:W-:Y:S01]  /*0fd0*/  ULDC.64 UR4, c[0x0][0x650] ;  /* 0x0001940000047ab9 */ /* 0x000fe20000000a00 */
[----:B------:R-:W-:Y:S01]  /*0fe0*/  PRMT R8, RZ, 0x7610, R8 ;  /* 0x00007610ff087816 */ /* 0x000fe20000000008 */
[----:B------:R-:W-:Y:S01]  /*0ff0*/  IMAD.MOV.U32 R47, RZ, RZ, -0x1 ;  /* 0xffffffffff2f7424 */ /* 0x000fe200078e00ff */
[----:B------:R-:W-:Y:S01]  /*1000*/  ISETP.GE.U32.AND P0, PT, R18, UR4, PT ;  /* 0x0000000412007c0c */ /* 0x000fe2000bf06070 */
[----:B------:R-:W-:Y:S02]  /*1010*/  IMAD.MOV.U32 R46, RZ, RZ, -0x1 ;  /* 0xffffffffff2e7424 */ /* 0x000fe400078e00ff */
[----:B------:R-:W-:Y:S01]  /*1020*/  IMAD.MOV.U32 R45, RZ, RZ, -0x1 ;  /* 0xffffffffff2d7424 */ /* 0x000fe200078e00ff */
[----:B------:R-:W-:-:S13]  /*1030*/  ISETP.GE.U32.AND.EX P0, PT, R19, UR5, PT, P0 ;  /* 0x0000000513007c0c */ /* 0x000fda000bf06100 */
[----:B------:R-:W-:Y:S05]  /*1040*/  @P0 BRA `(.L_x_9) ;  /* 0x0000000400240947 */ /* 0x000fea0003800000 */
[----:B------:R-:W0:Y:S01]  /*1050*/  LDC.64 R20, c[0x0][0x628] ;  /* 0x00018a00ff147b82 */ /* 0x000e220000000a00 */
[----:B------:R-:W-:Y:S02]  /*1060*/  IMAD.MOV.U32 R8, RZ, RZ, R18 ;  /* 0x000000ffff087224 */ /* 0x000fe400078e0012 */
[----:B------:R-:W-:-:S05]  /*1070*/  IMAD.MOV.U32 R9, RZ, RZ, R19 ;  /* 0x000000ffff097224 */ /* 0x000fca00078e0013 */
[----:B------:R-:W1:Y:S08]  /*1080*/  LDC R2, c[0x0][0x630] ;  /* 0x00018c00ff027b82 */ /* 0x000e700000000800 */
[----:B------:R-:W2:Y:S01]  /*1090*/  LDC.64 R26, c[0x0][0x620] ;  /* 0x00018800ff1a7b82 */ /* 0x000ea20000000a00 */
[----:B0-----:R-:W-:-:S04]  /*10a0*/  ISETP.NE.U32.AND P0, PT, R20, RZ, PT ;  /* 0x000000ff1400720c */ /* 0x001fc80003f05070 */
[----:B------:R-:W-:-:S13]  /*10b0*/  ISETP.NE.AND.EX P0, PT, R21, RZ, PT, P0 ;  /* 0x000000ff1500720c */ /* 0x000fda0003f05300 */
[----:B-12---:R-:W-:Y:S05]  /*10c0*/  @!P0 BRA `(.L_x_10) ;  /* 0x0000000000288947 */ /* 0x006fea0003800000 */
[----:B------:R-:W0:Y:S02]  /*10d0*/  LDC R13, c[0x0][0x634] ;  /* 0x00018d00ff0d7b82 */ /* 0x000e240000000800 */
[----:B0-----:R-:W-:-:S05]  /*10e0*/  IADD3 R13, P0, R18, R13, RZ ;  /* 0x0000000d120d7210 */ /* 0x001fca0007f1e0ff */
[----:B------:R-:W-:-:S04]  /*10f0*/  IMAD.X R15, RZ, RZ, R19, P0 ;  /* 0x000000ffff0f7224 */ /* 0x000fc800000e0613 */
[----:B------:R-:W-:-:S04]  /*1100*/  IMAD.WIDE.U32 R8, R15, R20, RZ ;  /* 0x000000140f087225 */ /* 0x000fc800078e00ff */
[----:B------:R-:W-:-:S04]  /*1110*/  IMAD.WIDE.U32 R10, P0, R13, R21, R8 ;  /* 0x000000150d0a7225 */ /* 0x000fc80007800008 */
[----:B------:R-:W-:-:S04]  /*1120*/  IMAD.WIDE.U32 R8, R13, R20, RZ ;  /* 0x000000140d087225 */ /* 0x000fc800078e00ff */
[----:B------:R-:W-:Y:S01]  /*1130*/  IMAD.X R13, RZ, RZ, RZ, P0 ;  /* 0x000000ffff0d7224 */ /* 0x000fe200000e06ff */
[----:B------:R-:W-:Y:S01]  /*1140*/  IADD3 RZ, P0, R9, R10, RZ ;  /* 0x0000000a09ff7210 */ /* 0x000fe20007f1e0ff */
[----:B------:R-:W-:-:S04]  /*1150*/  IMAD.MOV.U32 R12, RZ, RZ, R11 ;  /* 0x000000ffff0c7224 */ /* 0x000fc800078e000b */
[----:B------:R-:W-:-:S08]  /*1160*/  IMAD.WIDE.U32.X R8, R15, R21, R12, P0 ;  /* 0x000000150f087225 */ /* 0x000fd000000e040c */
.L_x_10:
[----:B------:R-:W0:Y:S01]  /*1170*/  LDC.64 R28, c[0x0][0x640] ;  /* 0x00019000ff1c7b82 */ /* 0x000e220000000a00 */
[--C-:B------:R-:W-:Y:S01]  /*1180*/  SHF.R.U64 R45, R8, R2, R9.reuse ;  /* 0x00000002082d7219 */ /* 0x100fe20000001209 */
[----:B------:R-:W-:Y:S01]  /*1190*/  IMAD R24, R7, R24, R4 ;  /* 0x0000001807187224 */ /* 0x000fe200078e0204 */
[----:B------:R-:W-:Y:S02]  /*11a0*/  SHF.R.U32.HI R2, RZ, R2, R9 ;  /* 0x00000002ff027219 */ /* 0x000fe40000011609 */
[----:B------:R-:W-:-:S03]  /*11b0*/  IADD3 R5, P0, RZ, -R45, RZ ;  /* 0x8000002dff057210 */ /* 0x000fc60007f1e0ff */
[----:B------:R-:W1:Y:S02]  /*11c0*/  LDC R10, c[0x0][0x618] ;  /* 0x00018600ff0a7b82 */ /* 0x000e640000000800 */
[----:B------:R-:W-:-:S04]  /*11d0*/  IMAD.X R9, RZ, RZ, ~R2, P0 ;  /* 0x000000ffff097224 */ /* 0x000fc800000e0e02 */
[-C--:B------:R-:W-:Y:S02]  /*11e0*/  IMAD R2, R9, R26.reuse, RZ ;  /* 0x0000001a09027224 */ /* 0x080fe400078e02ff */
[----:B------:R-:W2:Y:S01]  /*11f0*/  LDC R14, c[0x0][0x608] ;  /* 0x00018200ff0e7b82 */ /* 0x000ea20000000800 */
[----:B------:R-:W-:-:S04]  /*1200*/  IMAD.WIDE.U32 R8, R5, R26, R18 ;  /* 0x0000001a05087225 */ /* 0x000fc800078e0012 */
[----:B------:R-:W-:Y:S02]  /*1210*/  IMAD R5, R5, R27, R2 ;  /* 0x0000001b05057224 */ /* 0x000fe400078e0202 */
[----:B------:R-:W-:Y:S01]  /*1220*/  IMAD.MOV.U32 R27, RZ, RZ, 0x1 ;  /* 0x00000001ff1b7424 */ /* 0x000fe200078e00ff */
[----:B------:R-:W3:Y:S01]  /*1230*/  LDC R20, c[0x0][0x658] ;  /* 0x00019600ff147b82 */ /* 0x000ee20000000800 */
[----:B------:R-:W-:Y:S01]  /*1240*/  IMAD.IADD R5, R9, 0x1, R5 ;  /* 0x0000000109057824 */ /* 0x000fe200078e0205 */
[----:B0-----:R-:W-:Y:S01]  /*1250*/  ISETP.NE.U32.AND P0, PT, R28, RZ, PT ;  /* 0x000000ff1c00720c */ /* 0x001fe20003f05070 */
[----:B------:R-:W-:-:S03]  /*1260*/  IMAD.MOV.U32 R9, RZ, RZ, -0x1 ;  /* 0xffffffffff097424 */ /* 0x000fc600078e00ff */
[----:B------:R-:W-:Y:S02]  /*1270*/  ISETP.NE.AND.EX P0, PT, R29, RZ, PT, P0 ;  /* 0x000000ff1d00720c */ /* 0x000fe40003f05300 */
[----:B------:R-:W0:Y:S01]  /*1280*/  LDC R15, c[0x0][0x600] ;  /* 0x00018000ff0f7b82 */ /* 0x000e220000000800 */
[-CC-:B-1----:R-:W-:Y:S02]  /*1290*/  SHF.R.U64 R12, R8, R10.reuse, R5.reuse ;  /* 0x0000000a080c7219 */ /* 0x182fe40000001205 */
[----:B------:R-:W-:-:S05]  /*12a0*/  SHF.R.U32.HI R5, RZ, R10, R5 ;  /* 0x0000000aff057219 */ /* 0x000fca0000011605 */
[----:B------:R-:W1:Y:S01]  /*12b0*/  LDC R21, c[0x0][0x648] ;  /* 0x00019200ff157b82 */ /* 0x000e620000000800 */
[-CC-:B--2---:R-:W-:Y:S02]  /*12c0*/  SHF.R.U64 R30, R12, R14.reuse, R5.reuse ;  /* 0x0000000e0c1e7219 */ /* 0x184fe40000001205 */
[----:B------:R-:W-:-:S05]  /*12d0*/  SHF.R.U32.HI R5, RZ, R14, R5 ;  /* 0x0000000eff057219 */ /* 0x000fca0000011605 */
[----:B------:R-:W2:Y:S01]  /*12e0*/  LDC R25, c[0x0][0x638] ;  /* 0x00018e00ff197b82 */ /* 0x000ea20000000800 */
[-CC-:B---3--:R-:W-:Y:S02]  /*12f0*/  SHF.R.U64 R14, R30, R20.reuse, R5.reuse ;  /* 0x000000141e0e7219 */ /* 0x188fe40000001205 */
[-C--:B------:R-:W-:Y:S02]  /*1300*/  SHF.L.U32 R2, R9, R20.reuse, RZ ;  /* 0x0000001409027219 */ /* 0x080fe400000006ff */
[----:B------:R-:W-:Y:S01]  /*1310*/  SHF.R.U32.HI R5, RZ, R20, R5 ;  /* 0x00000014ff057219 */ /* 0x000fe20000011605 */
[----:B------:R-:W-:Y:S01]  /*1320*/  IMAD.MOV.U32 R4, RZ, RZ, R14 ;  /* 0x000000ffff047224 */ /* 0x000fe200078e000e */
[----:B------:R-:W-:Y:S01]  /*1330*/  LOP3.LUT R7, RZ, R2, RZ, 0x33, !PT ;  /* 0x00000002ff077212 */ /* 0x000fe200078e33ff */
[----:B------:R-:W3:Y:S01]  /*1340*/  LDC R26, c[0x0][0x610] ;  /* 0x00018400ff1a7b82 */ /* 0x000ee20000000800 */
[----:B------:R-:W-:Y:S05]  /*1350*/  @!P0 BRA `(.L_x_11) ;  /* 0x0000000000288947 */ /* 0x000fea0003800000 */
[----:B------:R-:W4:Y:S02]  /*1360*/  LDC R11, c[0x0][0x64c] ;  /* 0x00019300ff0b7b82 */ /* 0x000f240000000800 */
[----:B----4-:R-:W-:-:S05]  /*1370*/  IADD3 R11, P0, R14, R11, RZ ;  /* 0x0000000b0e0b7210 */ /* 0x010fca0007f1e0ff */
        /* <DEDUP_REMOVED lines=8> */
.L_x_11:
[----:B-1----:R-:W-:Y:S01]  /*1400*/  SHF.R.U64 R4, R4, R21, R5 ;  /* 0x0000001504047219 */ /* 0x002fe20000001205 */
[----:B0-----:R-:W-:Y:S01]  /*1410*/  VIADD R5, R15, 0xffffffff ;  /* 0xffffffff0f057836 */ /* 0x001fe20000000000 */
[----:B------:R-:W-:Y:S02]  /*1420*/  SHF.L.U32 R2, R27, R20, RZ ;  /* 0x000000141b027219 */ /* 0x000fe400000006ff */
[----:B------:R-:W-:Y:S01]  /*1430*/  LOP3.LUT R7, R30, R7, RZ, 0xc0, !PT ;  /* 0x000000071e077212 */ /* 0x000fe200078ec0ff */
[----:B------:R-:W-:Y:S01]  /*1440*/  IMAD.MOV R8, RZ, RZ, -R4 ;  /* 0x000000ffff087224 */ /* 0x000fe200078e0a04 */
[----:B------:R-:W-:Y:S02]  /*1450*/  SEL R3, R3, R24, !P1 ;  /* 0x0000001803037207 */ /* 0x000fe40004800000 */
[----:B------:R-:W-:Y:S01]  /*1460*/  LOP3.LUT R5, R12, R5, RZ, 0xc0, !PT ;  /* 0x000000050c057212 */ /* 0x000fe200078ec0ff */
[----:B------:R-:W-:Y:S02]  /*1470*/  IMAD R4, R2, R4, R7 ;  /* 0x0000000402047224 */ /* 0x000fe400078e0207 */
[----:B--2---:R-:W-:-:S02]  /*1480*/  IMAD R2, R8, R25, R14 ;  /* 0x0000001908027224 */ /* 0x004fc400078e020e */
[----:B---3--:R-:W-:Y:S02]  /*1490*/  IMAD R3, R4, R26, R3 ;  /* 0x0000001a04037224 */ /* 0x008fe400078e0203 */
[----:B------:R-:W-:Y:S02]  /*14a0*/  IMAD R2, R2, R15, R5 ;  /* 0x0000000f02027224 */ /* 0x000fe400078e0205 */
[----:B------:R-:W-:-:S03]  /*14b0*/  IMAD.MOV.U32 R8, RZ, RZ, 0x1 ;  /* 0x00000001ff087424 */ /* 0x000fc600078e00ff */
[----:B------:R-:W-:Y:S02]  /*14c0*/  SEL R46, R2, R3, !P1 ;  /* 0x00000003022e7207 */ /* 0x000fe40004800000 */
[----:B------:R-:W-:-:S07]  /*14d0*/  SEL R47, R3, R2, !P1 ;  /* 0x00000002032f7207 */ /* 0x000fce0004800000 */
.L_x_9:
[----:B------:R-:W-:-:S08]  /*14e0*/  NOP ;  /* 0x0000000000007918 */ /* 0x000fd00000000000 */
[----:B------:R-:W0:Y:S02]  /*14f0*/  USETMAXREG.TRY_ALLOC.CTAPOOL UP0, 0xe8 ;  /* 0x000000e8000079c8 */ /* 0x000e240008000600 */
[----:B0-----:R-:W-:-:S13]  /*1500*/  PLOP3.LUT P0, PT, PT, PT, UP0, 0x80, 0x0 ;  /* 0x000000000000781c */ /* 0x001fda0003f0f008 */
[----:B------:R-:W-:Y:S05]  /*1510*/  @!P0 BRA `(.L_x_9) ;  /* 0xfffffffc00f08947 */ /* 0x000fea000383ffff */
[----:B------:R-:W-:Y:S01]  /*1520*/  ULDC.64 UR4, c[0x0][0x598] ;  /* 0x0001660000047ab9 */ /* 0x000fe20000000a00 */
[----:B------:R-:W-:Y:S01]  /*1530*/  ULDC.64 UR38, c[0x0][0x208] ;  /* 0x0000820000267ab9 */ /* 0x000fe20000000a00 */
[----:B------:R-:W-:-:S04]  /*1540*/  ISETP.NE.U32.AND P0, PT, RZ, UR4, PT ;  /* 0x00000004ff007c0c */ /* 0x000fc8000bf05070 */
[----:B------:R-:W-:-:S13]  /*1550*/  ISETP.NE.AND.EX P0, PT, RZ, UR5, PT, P0 ;  /* 0x00000005ff007c0c */ /* 0x000fda000bf05300 */
[----:B------:R-:W-:Y:S05]  /*1560*/  @!P0 BRA `(.L_x_12) ;  /* 0x00000000001c8947 */ /* 0x000fea0003800000 */
[----:B------:R-:W0:Y:S02]  /*1570*/  LDC.64 R2, c[0x0][0x598] ;  /* 0x00016600ff027b82 */ /* 0x000e240000000a00 */
[----:B0-----:R-:W2:Y:S02]  /*1580*/  LDG.E.64 R2, desc[UR38][R2.64] ;  /* 0x0000002602027981 */ /* 0x001ea4000c1e1b00 */
[----:B--2---:R-:W-:-:S04]  /*1590*/  ISETP.NE.U32.AND P0, PT, R2, RZ, PT ;  /* 0x000000ff0200720c */ /* 0x004fc80003f05070 */
[----:B------:R-:W-:-:S13]  /*15a0*/  ISETP.NE.AND.EX P0, PT, R3, RZ, PT, P0 ;  /* 0x000000ff0300720c */ /* 0x000fda0003f05300 */
[----:B------:R-:W-:Y:S05]  /*15b0*/  @!P0 BRA `(.L_x_12) ;  /* 0x0000000000088947 */ /* 0x000fea0003800000 */
[----:B------:R0:W5:Y:S01]  /*15c0*/  LD.E R34, desc[UR38][R2.64] ;  /* 0x0000002602227980 */ /* 0x000162000c101900 */
[----:B------:R-:W-:Y:S05]  /*15d0*/  BRA `(.L_x_13) ;  /* 0x0000000000247947 */ /* 0x000fea0003800000 */
.L_x_12:
[----:B------:R-:W-:Y:S02]  /*15e0*/  ULDC.64 UR4, c[0x0][0x588] ;  /* 0x0001620000047ab9 */ /* 0x000fe40000000a00 */
[----:B------:R-:W-:-:S04]  /*15f0*/  ISETP.NE.U32.AND P0, PT, RZ, UR4, PT ;  /* 0x00000004ff007c0c */ /* 0x000fc8000bf05070 */
[----:B------:R-:W-:-:S13]  /*1600*/  ISETP.NE.AND.EX P0, PT, RZ, UR5, PT, P0 ;  /* 0x00000005ff007c0c */ /* 0x000fda000bf05300 */
[----:B------:R-:W-:Y:S05]  /*1610*/  @!P0 BRA `(.L_x_14) ;  /* 0x00000000000c8947 */ /* 0x000fea0003800000 */
[----:B------:R-:W0:Y:S02]  /*1620*/  LDC.64 R34, c[0x0][0x588] ;  /* 0x00016200ff227b82 */ /* 0x000e240000000a00 */
[----:B0-----:R1:W5:Y:S01]  /*1630*/  LDG.E R34, desc[UR38][R34.64] ;  /* 0x0000002622227981 */ /* 0x001362000c1e1900 */
[----:B------:R-:W-:Y:S05]  /*1640*/  BRA `(.L_x_13) ;  /* 0x0000000000087947 */ /* 0x000fea0003800000 */
.L_x_14:
[----:B------:R-:W-:Y:S02]  /*1650*/  ULDC UR4, c[0x0][0x580] ;  /* 0x0001600000047ab9 */ /* 0x000fe40000000800 */
[----:B------:R-:W-:-:S07]  /*1660*/  IMAD.U32 R34, RZ, RZ, UR4 ;  /* 0x00000004ff227e24 */ /* 0x000fce000f8e00ff */
.L_x_13:
[----:B------:R-:W-:Y:S02]  /*1670*/  ULDC.64 UR4, c[0x0][0x5a0] ;  /* 0x0001680000047ab9 */ /* 0x000fe40000000a00 */
[----:B------:R-:W-:-:S04]  /*1680*/  ISETP.NE.U32.AND P0, PT, RZ, UR4, PT ;  /* 0x00000004ff007c0c */ /* 0x000fc8000bf05070 */
[----:B------:R-:W-:-:S13]  /*1690*/  ISETP.NE.AND.EX P0, PT, RZ, UR5, PT, P0 ;  /* 0x00000005ff007c0c */ /* 0x000fda000bf05300 */
[----:B------:R-:W-:Y:S05]  /*16a0*/  @!P0 BRA `(.L_x_15) ;  /* 0x00000000001c8947 */ /* 0x000fea0003800000 */
[----:B0-----:R-:W0:Y:S02]  /*16b0*/  LDC.64 R2, c[0x0][0x5a0] ;  /* 0x00016800ff027b82 */ /* 0x001e240000000a00 */
[----:B0-----:R-:W2:Y:S02]  /*16c0*/  LDG.E.64 R2, desc[UR38][R2.64] ;  /* 0x0000002602027981 */ /* 0x001ea4000c1e1b00 */
[----:B--2---:R-:W-:-:S04]  /*16d0*/  ISETP.NE.U32.AND P0, PT, R2, RZ, PT ;  /* 0x000000ff0200720c */ /* 0x004fc80003f05070 */
[----:B------:R-:W-:-:S13]  /*16e0*/  ISETP.NE.AND.EX P0, PT, R3, RZ, PT, P0 ;  /* 0x000000ff0300720c */ /* 0x000fda0003f05300 */
[----:B------:R-:W-:Y:S05]  /*16f0*/  @!P0 BRA `(.L_x_15) ;  /* 0x0000000000088947 */ /* 0x000fea0003800000 */
[----:B-1----:R0:W5:Y:S01]  /*1700*/  LD.E R35, desc[UR38][R2.64] ;  /* 0x0000002602237980 */ /* 0x002162000c101900 */
[----:B------:R-:W-:Y:S05]  /*1710*/  BRA `(.L_x_16) ;  /* 0x0000000000247947 */ /* 0x000fea0003800000 */
.L_x_15:
[----:B------:R-:W-:Y:S02]  /*1720*/  ULDC.64 UR4, c[0x0][0x590] ;  /* 0x0001640000047ab9 */ /* 0x000fe40000000a00 */
[----:B------:R-:W-:-:S04]  /*1730*/  ISETP.NE.U32.AND P0, PT, RZ, UR4, PT ;  /* 0x00000004ff007c0c */ /* 0x000fc8000bf05070 */
[----:B------:R-:W-:-:S13]  /*1740*/  ISETP.NE.AND.EX P0, PT, RZ, UR5, PT, P0 ;  /* 0x00000005ff007c0c */ /* 0x000fda000bf05300 */
[----:B------:R-:W-:Y:S05]  /*1750*/  @!P0 BRA `(.L_x_17) ;  /* 0x00000000000c8947 */ /* 0x000fea0003800000 */
[----:B0-----:R-:W1:Y:S02]  /*1760*/  LDC.64 R2, c[0x0][0x590] ;  /* 0x00016400ff027b82 */ /* 0x001e640000000a00 */
[----:B-1----:R1:W5:Y:S01]  /*1770*/  LDG.E R35, desc[UR38][R2.64] ;  /* 0x0000002602237981 */ /* 0x002362000c1e1900 */
[----:B------:R-:W-:Y:S05]  /*1780*/  BRA `(.L_x_16) ;  /* 0x0000000000087947 */ /* 0x000fea0003800000 */
.L_x_17:
[----:B------:R-:W-:Y:S02]  /*1790*/  ULDC UR4, c[0x0][0x584] ;  /* 0x0001610000047ab9 */ /* 0x000fe40000000800 */
[----:B-1----:R-:W-:-:S07]  /*17a0*/  IMAD.U32 R35, RZ, RZ, UR4 ;  /* 0x00000004ff237e24 */ /* 0x002fce000f8e00ff */
.L_x_16:
[----:B------:R-:W-:-:S13]  /*17b0*/  LOP3.LUT P0, RZ, R8, 0xff, RZ, 0xc0, !PT ;  /* 0x000000ff08ff7812 */ /* 0x000fda000780c0ff */
[----:B------:R-:W-:Y:S05]  /*17c0*/  @!P0 EXIT ;  /* 0x000000000000894d */ /* 0x000fea0003800000 */
[----:B------:R-:W2:Y:S01]  /*17d0*/  LDC R39, c[0x0][0x658] ;  /* 0x00019600ff277b82 */ /* 0x000ea20000000800 */
[----:B------:R-:W-:Y:S01]  /*17e0*/  ULDC.64 UR6, c[0x0][0x288] ;  /* 0x0000a20000067ab9 */ /* 0x000fe20000000a00 */
[----:B01----:R-:W-:Y:S01]  /*17f0*/  SHF.R.U32.HI R2, RZ, 0x2, R40 ;  /* 0x00000002ff027819 */ /* 0x003fe20000011628 */
[----:B------:R-:W-:Y:S01]  /*1800*/  UIADD3 UR4, UR7, 0xf, URZ ;  /* 0x0000000f07047890 */ /* 0x000fe2000fffe03f */
[----:B------:R-:W-:Y:S01]  /*1810*/  SHF.R.U32.HI R0, RZ, 0x1, R0 ;  /* 0x00000001ff007819 */ /* 0x000fe20000011600 */
[----:B------:R-:W-:Y:S01]  /*1820*/  IMAD.U32 R3, RZ, RZ, UR6 ;  /* 0x00000006ff037e24 */ /* 0x000fe2000f8e00ff */
[----:B------:R-:W-:Y:S01]  /*1830*/  LOP3.LUT R6, R6, 0x1, RZ, 0xc0, !PT ;  /* 0x0000000106067812 */ /* 0x000fe200078ec0ff */
[----:B------:R-:W-:Y:S01]  /*1840*/  USHF.R.S32.HI UR5, URZ, 0x1f, UR4 ;  /* 0x0000001f3f057899 */ /* 0x000fe20008011404 */
[----:B------:R-:W0:Y:S01]  /*1850*/  LDC.64 R4, c[0x0][0x5c8] ;  /* 0x00017200ff047b82 */ /* 0x000e220000000a00 */
[----:B------:R-:W-:Y:S01]  /*1860*/  LOP3.LUT R36, R40, 0x3, RZ, 0xc0, !PT ;  /* 0x0000000328247812 */ /* 0x000fe200078ec0ff */
[----:B------:R-:W-:Y:S01]  /*1870*/  UMOV UR40, URZ ;  /* 0x0000003f00287c82 */ /* 0x000fe20008000000 */
[----:B------:R-:W-:Y:S01]  /*1880*/  LOP3.LUT R2, R2, 0x7, RZ, 0xc0, !PT ;  /* 0x0000000702027812 */ /* 0x000fe200078ec0ff */
[----:B------:R-:W-:Y:S01]  /*1890*/  ULEA.HI UR5, UR5, UR4, URZ, 0x4 ;  /* 0x0000000405057291 */ /* 0x000fe2000f8f203f */
[----:B------:R-:W-:Y:S01]  /*18a0*/  LOP3.LUT R33, R0, 0x30, RZ, 0xc0, !PT ;  /* 0x0000003000217812 */ /* 0x000fe200078ec0ff */
[----:B------:R-:W-:Y:S01]  /*18b0*/  IMAD.SHL.U32 R7, R6, 0x40, RZ ;  /* 0x0000004006077824 */ /* 0x000fe200078e00ff */
[----:B------:R-:W-:Y:S01]  /*18c0*/  LOP3.LUT R41, R40, 0x80, RZ, 0xc0, !PT ;  /* 0x0000008028297812 */ /* 0x000fe200078ec0ff */
[----:B------:R-:W1:Y:S01]  /*18d0*/  LDC R42, c[0x0][0x600] ;  /* 0x00018000ff2a7b82 */ /* 0x000e620000000800 */
[----:B------:R-:W-:Y:S01]  /*18e0*/  IMAD R36, R36, -0x2, R3 ;  /* 0xfffffffe24247824 */ /* 0x000fe200078e0203 */
[--C-:B------:R-:W-:Y:S01]  /*18f0*/  IADD3 R3, RZ, -R33, -R2.reuse ;  /* 0x80000021ff037210 */ /* 0x100fe20007ffe802 */
[----:B------:R-:W-:Y:S01]  /*1900*/  IMAD.MOV.U32 R0, RZ, RZ, -0x1 ;  /* 0xffffffffff007424 */ /* 0x000fe200078e00ff */
[----:B------:R-:W-:Y:S01]  /*1910*/  USHF.R.S32.HI UR43, URZ, 0x4, UR5 ;  /* 0x000000043f2b7899 */ /* 0x000fe20008011405 */
[----:B------:R-:W-:Y:S01]  /*1920*/  LOP3.LUT R32, R7, 0x40, R2, 0xe2, !PT ;  /* 0x0000004007207812 */ /* 0x000fe200078ee202 */
[----:B------:R-:W-:Y:S01]  /*1930*/  IMAD.MOV.U32 R2, RZ, RZ, 0x1 ;  /* 0x00000001ff027424 */ /* 0x000fe200078e00ff */
[----:B------:R-:W-:Y:S01]  /*1940*/  ULDC UR4, c[0x0][0x284] ;  /* 0x0000a10000047ab9 */ /* 0x000fe20000000800 */
[----:B------:R-:W-:Y:S01]  /*1950*/  UISETP.LT.AND UP0, UPT, UR43, 0x1, UPT ;  /* 0x000000012b00788c */ /* 0x000fe2000bf01270 */
[----:B------:R-:W-:Y:S01]  /*1960*/  IMAD R3, R6, -0x40, R3 ;  /* 0xffffffc006037824 */ /* 0x000fe200078e0203 */
[----:B--2---:R-:W-:Y:S01]  /*1970*/  SHF.L.U32 R0, R0, R39, RZ ;  /* 0x0000002700007219 */ /* 0x004fe200000006ff */
[----:B------:R-:W-:Y:S01]  /*1980*/  IMAD.SHL.U32 R40, R40, 0x2, RZ ;  /* 0x0000000228287824 */ /* 0x000fe200078e00ff */
[----:B------:R-:W-:Y:S01]  /*1990*/  LOP3.LUT R32, R32, R33, RZ, 0xfc, !PT ;  /* 0x0000002120207212 */ /* 0x000fe200078efcff */
[----:B------:R-:W-:Y:S01]  /*19a0*/  USEL UR44, UR43, 0x1, UP0 ;  /* 0x000000012b2c7887 */ /* 0x000fe20008000000 */
[----:B------:R-:W-:Y:S01]  /*19b0*/  SHF.L.U32 R39, R2, R39, RZ ;  /* 0x0000002702277219 */ /* 0x000fe200000006ff */
[----:B------:R-:W-:Y:S01]  /*19c0*/  VIADD R44, R3, UR4 ;  /* 0x00000004032c7c36 */ /* 0x000fe20008000000 */
[C---:B0-----:R-:W-:Y:S01]  /*19d0*/  SHF.L.U64.HI R38, R4.reuse, 0x3, R5 ;  /* 0x0000000304267819 */ /* 0x041fe20000010205 */
[----:B------:R-:W-:Y:S01]  /*19e0*/  IMAD.SHL.U32 R37, R4, 0x8, RZ ;  /* 0x0000000804257824 */ /* 0x000fe200078e00ff */
[----:B------:R-:W-:Y:S01]  /*19f0*/  LOP3.LUT R48, R16, 0x1, RZ, 0xfc, !PT ;  /* 0x0000000110307812 */ /* 0x000fe200078efcff */
[----:B------:R-:W-:Y:S01]  /*1a00*/  IMAD.MOV.U32 R33, RZ, RZ, RZ ;  /* 0x000000ffff217224 */ /* 0x000fe200078e00ff */
[----:B------:R-:W-:Y:S01]  /*1a10*/  SHF.R.U32.HI R41, RZ, 0x7, R41 ;  /* 0x00000007ff297819 */ /* 0x000fe20000011629 */
[----:B------:R-:W-:Y:S01]  /*1a20*/  UIADD3 UR44, UR43, -UR44, URZ ;  /* 0x8000002c2b2c7290 */ /* 0x000fe2000fffe03f */
[----:B------:R-:W-:Y:S01]  /*1a30*/  LOP3.LUT R43, RZ, R0, RZ, 0x33, !PT ;  /* 0x00000000ff2b7212 */ /* 0x000fe200078e33ff */
[----:B------:R-:W-:Y:S01]  /*1a40*/  UMOV UR41, URZ ;  /* 0x0000003f00297c82 */ /* 0x000fe20008000000 */
[----:B-1----:R-:W-:-:S09]  /*1a50*/  VIADD R42, R42, 0xffffffff ;  /* 0xffffffff2a2a7836 */ /* 0x002fd20000000000 */
.L_x_51:
[----:B------:R-:W0:Y:S01]  /*1a60*/  SHFL.IDX PT, R0, R41, RZ, 0x1f ;  /* 0x00001fff29007589 */ /* 0x000e2200000e0000 */
[----:B-1----:R-:W1:Y:S01]  /*1a70*/  S2UR UR6, SR_CgaCtaId ;  /* 0x00000000000679c3 */ /* 0x002e620000008800 */
[----:B------:R-:W-:Y:S01]  /*1a80*/  UMOV UR45, 0x400 ;  /* 0x00000400002d7882 */ /* 0x000fe20000000000 */
[----:B0-----:R-:W-:Y:S01]  /*1a90*/  R2UR UR4, R0 ;  /* 0x00000000000472ca */ /* 0x001fe200000e0000 */
[----:B-1----:R-:W-:-:S12]  /*1aa0*/  ULEA UR45, UR6, UR45, 0x18 ;  /* 0x0000002d062d7291 */ /* 0x002fd8000f8ec03f */
[----:B------:R-:W-:-:S04]  /*1ab0*/  ULEA.HI UR5, UR4, UR4, URZ, 0x1 ;  /* 0x0000000404057291 */ /* 0x000fc8000f8f083f */
[----:B------:R-:W-:-:S04]  /*1ac0*/  ULOP3.LUT UR5, UR5, 0x1ffffe, URZ, 0xc0, !UPT ;  /* 0x001ffffe05057892 */ /* 0x000fc8000f8ec03f */
[----:B------:R-:W-:-:S03]  /*1ad0*/  UIADD3 UR5, UR4, -UR5, URZ ;  /* 0x8000000504057290 */ /* 0x000fc6000fffe03f */
[----:B------:R-:W-:Y:S01]  /*1ae0*/  ULDC UR4, c[0x0][0x28c] ;  /* 0x0000a30000047ab9 */ /* 0x000fe20000000800 */
[----:B------:R-:W-:Y:S01]  /*1af0*/  ULEA UR5, UR5, UR45, 0xb ;  /* 0x0000002d05057291 */ /* 0x000fe2000f8e583f */
[----:B------:R-:W-:-:S03]  /*1b00*/  ISETP.LT.AND P0, PT, RZ, UR4, PT ;  /* 0x00000004ff007c0c */ /* 0x000fc6000bf01270 */
[----:B------:R-:W-:-:S04]  /*1b10*/  UIADD3 UR5, UR5, 0x400, URZ ;  /* 0x0000040005057890 */ /* 0x000fc8000fffe03f */
[----:B------:R-:W-:-:S04]  /*1b20*/  USHF.R.U32.HI UR5, URZ, 0x4, UR5 ;  /* 0x000000043f057899 */ /* 0x000fc80008011605 */
[----:B------:R-:W-:-:S04]  /*1b30*/  ULOP3.LUT UR5, UR5, 0x3fff, URZ, 0xc0, !UPT ;  /* 0x00003fff05057892 */ /* 0x000fc8000f8ec03f */
[----:B------:R-:W-:Y:S01]  /*1b40*/  ULOP3.LUT UR46, UR5, 0x10000, URZ, 0xfc, !UPT ;  /* 0x00010000052e7892 */ /* 0x000fe2000f8efc3f */
[----:B--2345:R-:W-:Y:S11]  /*1b50*/  @P0 BRA `(.L_x_18) ;  /* 0x0000000000400947 */ /* 0x03cff60003800000 */
[----:B------:R-:W-:Y:S01]  /*1b60*/  MOV R0, 0x0 ;  /* 0x0000000000007802 */ /* 0x000fe20000000f00 */
[----:B------:R-:W-:Y:S01]  /*1b70*/  ULDC.64 UR4, c[0x4][0x68] ;  /* 0x01001a0000047ab9 */ /* 0x000fe20000000a00 */
[----:B------:R-:W-:Y:S01]  /*1b80*/  ULDC.64 UR6, c[0x4][0x8] ;  /* 0x0100020000067ab9 */ /* 0x000fe20000000a00 */
[----:B------:R-:W-:Y:S01]  /*1b90*/  IMAD.U32 R4, RZ, RZ, UR4 ;  /* 0x00000004ff047e24 */ /* 0x000fe2000f8e00ff */
[----:B------:R0:W1:Y:S01]  /*1ba0*/  LDC.64 R2, c[0x4][R0] ;  /* 0x0100000000027b82 */ /* 0x0000620000000a00 */
[----:B------:R-:W-:Y:S01]  /*1bb0*/  IMAD.U32 R5, RZ, RZ, UR5 ;  /* 0x00000005ff057e24 */ /* 0x000fe2000f8e00ff */
[----:B------:R-:W-:Y:S01]  /*1bc0*/  ULDC.64 UR4, c[0x4][0x70] ;  /* 0x01001c0000047ab9 */ /* 0x000fe20000000a00 */
[----:B------:R-:W-:Y:S02]  /*1bd0*/  IMAD.U32 R10, RZ, RZ, UR6 ;  /* 0x00000006ff0a7e24 */ /* 0x000fe4000f8e00ff */
[----:B------:R-:W-:Y:S02]  /*1be0*/  IMAD.U32 R6, RZ, RZ, UR4 ;  /* 0x00000004ff067e24 */ /* 0x000fe4000f8e00ff */
[----:B------:R-:W-:-:S02]  /*1bf0*/  IMAD.U32 R7, RZ, RZ, UR5 ;  /* 0x00000005ff077e24 */ /* 0x000fc4000f8e00ff */
[----:B------:R-:W-:Y:S02]  /*1c00*/  IMAD.U32 R11, RZ, RZ, UR7 ;  /* 0x00000007ff0b7e24 */ /* 0x000fe4000f8e00ff */
[----:B------:R-:W-:Y:S02]  /*1c10*/  IMAD.MOV.U32 R8, RZ, RZ, 0x1e1 ;  /* 0x000001e1ff087424 */ /* 0x000fe400078e00ff */
[----:B------:R-:W-:Y:S02]  /*1c20*/  IMAD.MOV.U32 R12, RZ, RZ, 0x1 ;  /* 0x00000001ff0c7424 */ /* 0x000fe400078e00ff */
[----:B0-----:R-:W-:-:S07]  /*1c30*/  IMAD.MOV.U32 R13, RZ, RZ, RZ ;  /* 0x000000ffff0d7224 */ /* 0x001fce00078e00ff */
[----:B------:R-:W-:-:S07]  /*1c40*/  LEPC R20, `(.L_x_18) ;  /* 0x000000001014794e */ /* 0x000fce0000000000 */
[----:B-1---5:R-:W-:Y:S05]  /*1c50*/  CALL.ABS.NOINC R2 ;  /* 0x0000000002007343 */ /* 0x022fea0003c00000 */
.L_x_18:
[----:B------:R-:W-:-:S13]  /*1c60*/  ISETP.NE.AND P0, PT, R48, 0x3, PT ;  /* 0x000000033000780c */ /* 0x000fda0003f05270 */
[----:B------:R-:W-:Y:S05]  /*1c70*/  @!P0 BRA `(.L_x_19) ;  /* 0x0000000000048947 */ /* 0x000fea0003800000 */
[----:B------:R-:W-:Y:S01]  /*1c80*/  BPT.TRAP 0x1 ;  /* 0x000000040000795c */ /* 0x000fe20000300000 */
.L_x_19:
[----:B------:R-:W-:Y:S02]  /*1c90*/  IMAD.U32 R3, RZ, RZ, UR41 ;  /* 0x00000029ff037e24 */ /* 0x000fe4000f8e00ff */
[----:B------:R-:W-:-:S03]  /*1ca0*/  IMAD.U32 R0, RZ, RZ, UR40 ;  /* 0x00000028ff007e24 */ /* 0x000fc6000f8e00ff */
[----:B------:R-:W-:Y:S02]  /*1cb0*/  LEA R3, R3, UR45, 0x3 ;  /* 0x0000002d03037c11 */ /* 0x000fe4000f8e18ff */
[----:B------:R-:W-:-:S04]  /*1cc0*/  SHF.L.U32 R0, R0, 0x1f, RZ ;  /* 0x0000001f00007819 */ /* 0x000fc800000006ff */
[----:B------:R0:W1:Y:S01]  /*1cd0*/  SYNCS.PHASECHK.TRANS64.TRYWAIT P1, [R3+URZ], R0 ;  /* 0x00000000030075a7 */ /* 0x000062000802017f */
[----:B------:R-:W-:Y:S05]  /*1ce0*/  @!P0 BRA `(.L_x_20) ;  /* 0x0000000000048947 */ /* 0x000fea0003800000 */
[----:B------:R-:W-:Y:S01]  /*1cf0*/  BPT.TRAP 0x1 ;  /* 0x000000040000795c */ /* 0x000fe20000300000 */
.L_x_20:
[----:B------:R-:W-:-:S05]  /*1d00*/  IMAD.U32 R2, RZ, RZ, UR44 ;  /* 0x0000002cff027e24 */ /* 0x000fca000f8e00ff */
[----:B------:R-:W-:Y:S01]  /*1d10*/  ISETP.GE.AND P2, PT, R2, 0x1, PT ;  /* 0x000000010200780c */ /* 0x000fe20003f46270 */
[----:B-1----:R-:W-:-:S12]  /*1d20*/  @P1 BRA `(.L_x_21) ;  /* 0x0000000000081947 */ /* 0x002fd80003800000 */
[----:B------:R-:W1:Y:S02]  /*1d30*/  SYNCS.PHASECHK.TRANS64.TRYWAIT P1, [R3+URZ], R0 ;  /* 0x00000000030075a7 */ /* 0x000e64000802017f */
[----:B-1----:R-:W-:Y:S05]  /*1d40*/  @!P1 BRA `(.L_x_22) ;  /* 0x0000004400bc9947 */ /* 0x002fea0003800000 */
.L_x_21:
[----:B------:R-:W-:Y:S05]  /*1d50*/  WARPSYNC.ALL ;  /* 0x0000000000007948 */ /* 0x000fea0003800000 */
[----:B------:R-:W-:Y:S01]  /*1d60*/  UIADD3 UR4, UR45, 0x32400, URZ ;  /* 0x000324002d047890 */ /* 0x000fe2000fffe03f */
[----:B------:R-:W-:Y:S01]  /*1d70*/  WARPGROUP.ARRIVE ;  /* 0x00000000000079c5 */ /* 0x000fe20000000000 */
[----:B------:R-:W-:Y:S01]  /*1d80*/  UMOV UR5, 0xc0000010 ;  /* 0xc000001000057882 */ /* 0x000fe20000000000 */
[----:B------:R-:W-:Y:S01]  /*1d90*/  UMOV UR7, 0xc0000010 ;  /* 0xc000001000077882 */ /* 0x000fe20000000000 */
[----:B------:R-:W-:-:S04]  /*1da0*/  USHF.R.U32.HI UR4, URZ, 0x4, UR4 ;  /* 0x000000043f047899 */ /* 0x000fc80008011604 */
[----:B------:R-:W-:-:S04]  /*1db0*/  ULOP3.LUT UR4, UR4, 0x3fff, URZ, 0xc0, !UPT ;  /* 0x00003fff04047892 */ /* 0x000fc8000f8ec03f */
[----:B------:R-:W-:Y:S02]  /*1dc0*/  ULOP3.LUT UR9, UR4, 0x10000, URZ, 0xfc, !UPT ;  /* 0x0001000004097892 */ /* 0x000fe4000f8efc3f */
[----:B------:R-:W-:Y:S02]  /*1dd0*/  ULEA UR4, UR41, UR46, 0x8 ;  /* 0x0000002e29047291 */ /* 0x000fe4000f8e403f */
[----:B------:R-:W-:-:S09]  /*1de0*/  ULEA UR6, UR41, UR9, 0x5 ;  /* 0x0000000929067291 */ /* 0x000fd2000f8e283f */
[----:B------:R-:W-:Y:S03]  /*1df0*/  HGMMA.64x16x16.F32.BF16 R24, gdesc[UR4], RZ, !UPT, gsb0 ;  /* 0x00200000041879f0 */ /* 0x000fe6000c0018ff */
[----:B------:R-:W-:Y:S02]  /*1e00*/  WARPGROUP.DEPBAR.LE gsb0, 0x0 ;  /* 0x00008000000079c5 */ /* 0x000fe40000010000 */
[----:B------:R-:W-:Y:S05]  /*1e10*/  @!P2 BRA `(.L_x_23) ;  /* 0x0000000000b8a947 */ /* 0x000fea0003800000 */
[----:B------:R-:W-:Y:S01]  /*1e20*/  UIADD3 UR4, UR41, 0x1, URZ ;  /* 0x0000000129047890 */ /* 0x000fe2000fffe03f */
[----:B01----:R-:W-:Y:S02]  /*1e30*/  IMAD.U32 R0, RZ, RZ, UR44 ;  /* 0x0000002cff007e24 */ /* 0x003fe4000f8e00ff */
[----:B------:R-:W-:Y:S01]  /*1e40*/  IMAD.U32 R2, RZ, RZ, UR41 ;  /* 0x00000029ff027e24 */ /* 0x000fe2000f8e00ff */
[----:B------:R-:W-:-:S04]  /*1e50*/  UISETP.NE.AND UP0, UPT, UR4, 0x32, UPT ;  /* 0x000000320400788c */ /* 0x000fc8000bf05270 */
[----:B------:R-:W-:Y:S02]  /*1e60*/  USEL UR5, URZ, 0x1, UP0 ;  /* 0x000000013f057887 */ /* 0x000fe40008000000 */
[----:B------:R-:W-:Y:S02]  /*1e70*/  USEL UR8, UR4, URZ, UP0 ;  /* 0x0000003f04087287 */ /* 0x000fe40008000000 */
[----:B------:R-:W-:-:S06]  /*1e80*/  ULOP3.LUT UR5, UR40, UR5, URZ, 0x3c, !UPT ;  /* 0x0000000528057292 */ /* 0x000fcc000f8e3c3f */
[----:B------:R-:W-:-:S07]  /*1e90*/  IMAD.U32 R5, RZ, RZ, UR5 ;  /* 0x00000005ff057e24 */ /* 0x000fce000f8e00ff */
.L_x_30:
[----:B------:R-:W-:Y:S05]  /*1ea0*/  @!P0 BRA `(.L_x_24) ;  /* 0x0000000000048947 */ /* 0x000fea0003800000 */
[----:B------:R-:W-:Y:S01]  /*1eb0*/  BPT.TRAP 0x1 ;  /* 0x000000040000795c */ /* 0x000fe20000300000 */
.L_x_24:
[----:B------:R-:W-:Y:S01]  /*1ec0*/  ULEA UR4, UR8, UR45, 0x3 ;  /* 0x0000002d08047291 */ /* 0x000fe2000f8e183f */
[----:B------:R-:W-:-:S08]  /*1ed0*/  SHF.L.U32 R3, R5, 0x1f, RZ ;  /* 0x0000001f05037819 */ /* 0x000fd000000006ff */
[----:B------:R0:W1:Y:S01]  /*1ee0*/  SYNCS.PHASECHK.TRANS64.TRYWAIT P1, [UR4], R3 ;  /* 0x00000003ff0075a7 */ /* 0x0000620008020144 */
[----:B------:R-:W-:Y:S05]  /*1ef0*/  @!P0 BRA `(.L_x_25) ;  /* 0x0000000000048947 */ /* 0x000fea0003800000 */
[----:B------:R-:W-:Y:S01]  /*1f00*/  BPT.TRAP 0x1 ;  /* 0x000000040000795c */ /* 0x000fe20000300000 */
.L_x_25:
[----:B-1----:R-:W-:Y:S05]  /*1f10*/  @P1 BRA `(.L_x_26) ;  /* 0x0000000000081947 */ /* 0x002fea0003800000 */
[----:B------:R-:W1:Y:S02]  /*1f20*/  SYNCS.PHASECHK.TRANS64.TRYWAIT P1, [UR4], R3 ;  /* 0x00000003ff0075a7 */ /* 0x000e640008020144 */
[----:B-1----:R-:W-:Y:S05]  /*1f30*/  @!P1 BRA `(.L_x_27) ;  /* 0x0000004400549947 */ /* 0x002fea0003800000 */
.L_x_26:
[----:B------:R-:W-:Y:S01]  /*1f40*/  ULEA UR4, UR8, UR46, 0x8 ;  /* 0x0000002e08047291 */ /* 0x000fe2000f8e403f */
[----:B------:R-:W-:Y:S01]  /*1f50*/  WARPGROUP.ARRIVE ;  /* 0x00000000000079c5 */ /* 0x000fe20000000000 */
[----:B------:R-:W-:Y:S01]  /*1f60*/  ULEA UR6, UR8, UR9, 0x5 ;  /* 0x0000000908067291 */ /* 0x000fe2000f8e283f */
[----:B------:R-:W-:Y:S01]  /*1f70*/  UMOV UR5, 0xc0000010 ;  /* 0xc000001000057882 */ /* 0x000fe20000000000 */
[----:B------:R-:W-:-:S07]  /*1f80*/  UMOV UR7, 0xc0000010 ;  /* 0xc000001000077882 */ /* 0x000fce0000000000 */
[----:B------:R-:W-:Y:S03]  /*1f90*/  HGMMA.64x16x16.F32.BF16 R24, gdesc[UR4], R24, gsb0 ;  /* 0x00200000041879f0 */ /* 0x000fe60008001818 */
[----:B------:R-:W-:Y:S02]  /*1fa0*/  WARPGROUP.DEPBAR.LE gsb0, 0x0 ;  /* 0x00008000000079c5 */ /* 0x000fe40000010000 */
[----:B------:R-:W-:Y:S05]  /*1fb0*/  @!P0 BRA `(.L_x_28) ;  /* 0x0000000000048947 */ /* 0x000fea0003800000 */
[----:B------:R-:W-:Y:S01]  /*1fc0*/  BPT.TRAP 0x1 ;  /* 0x000000040000795c */ /* 0x000fe20000300000 */
.L_x_28:
[----:B------:R-:W-:-:S13]  /*1fd0*/  ISETP.NE.AND P1, PT, R22, RZ, PT ;  /* 0x000000ff1600720c */ /* 0x000fda0003f25270 */
[----:B01----:R-:W-:-:S05]  /*1fe0*/  @P1 LEA R3, R2, UR45, 0x3 ;  /* 0x0000002d02031c11 */ /* 0x003fca000f8e18ff */
[----:B------:R-:W-:-:S05]  /*1ff0*/  @P1 VIADD R4, R3, 0x190 ;  /* 0x0000019003041836 */ /* 0x000fca0000000000 */
[----:B------:R-:W-:-:S04]  /*2000*/  @P1 PRMT R4, R23, 0x654, R4 ;  /* 0x0000065417041816 */ /* 0x000fc80000000004 */
[----:B------:R0:W-:Y:S01]  /*2010*/  @P1 SYNCS.ARRIVE.TRANS64.RED.A1T0 RZ, [R4+URZ], RZ ;  /* 0x000000ff04ff19a7 */ /* 0x0001e2000810043f */
[----:B------:R-:W-:-:S13]  /*2020*/  ISETP.GT.U32.AND P1, PT, R16, 0x1, PT ;  /* 0x000000011000780c */ /* 0x000fda0003f24070 */
[----:B0-----:R-:W-:Y:S05]  /*2030*/  @P1 BRA `(.L_x_29) ;  /* 0x0000000000041947 */ /* 0x001fea0003800000 */
[----:B------:R-:W-:Y:S01]  /*2040*/  BPT.TRAP 0x1 ;  /* 0x000000040000795c */ /* 0x000fe20000300000 */
.L_x_29:
[----:B------:R-:W-:Y:S01]  /*2050*/  UIADD3 UR8, UR8, 0x1, URZ ;  /* 0x0000000108087890 */ /* 0x000fe2000fffe03f */
[----:B------:R-:W-:Y:S01]  /*2060*/  ISETP.GT.AND P2, PT, R0, 0x1, PT ;  /* 0x000000010000780c */ /* 0x000fe20003f44270 */
[----:B------:R-:W-:Y:S02]  /*2070*/  VIADD R2, R2, 0x1 ;  /* 0x0000000102027836 */ /* 0x000fe40000000000 */
[----:B------:R-:W-:Y:S01]  /*2080*/  UISETP.NE.AND UP0, UPT, UR8, 0x32, UPT ;  /* 0x000000320800788c */ /* 0x000fe2000bf05270 */
[----:B------:R-:W-:Y:S02]  /*2090*/  VIADD R0, R0, 0xffffffff ;  /* 0xffffffff00007836 */ /* 0x000fe40000000000 */
[C---:B------:R-:W-:Y:S01]  /*20a0*/  ISETP.NE.AND P1, PT, R2.reuse, 0x32, PT ;  /* 0x000000320200780c */ /* 0x040fe20003f25270 */
[----:B------:R-:W-:Y:S02]  /*20b0*/  USEL UR4, URZ, 0x1, UP0 ;  /* 0x000000013f047887 */ /* 0x000fe40008000000 */
[----:B------:R-:W-:Y:S01]  /*20c0*/  USEL UR8, UR8, URZ, UP0 ;  /* 0x0000003f08087287 */ /* 0x000fe20008000000 */
[----:B------:R-:W-:-:S03]  /*20d0*/  SEL R2, R2, RZ, P1 ;  /* 0x000000ff02027207 */ /* 0x000fc60000800000 */
[----:B------:R-:W-:Y:S01]  /*20e0*/  LOP3.LUT R5, R5, UR4, RZ, 0x3c, !PT ;  /* 0x0000000405057c12 */ /* 0x000fe2000f8e3cff */
[----:B------:R-:W-:Y:S07]  /*20f0*/  @P2 BRA `(.L_x_30) ;  /* 0xfffffffc00682947 */ /* 0x000fee000383ffff */
.L_x_23:
[----:B01----:R-:W0:Y:S02]  /*2100*/  LDC R0, c[0x0][0x28c] ;  /* 0x0000a300ff007b82 */ /* 0x003e240000000800 */
[----:B0-----:R-:W-:-:S13]  /*2110*/  ISETP.GE.AND P1, PT, R0, 0x1, PT ;  /* 0x000000010000780c */ /* 0x001fda0003f26270 */
[----:B------:R-:W-:Y:S05]  /*2120*/  @!P1 BRA `(.L_x_31) ;  /* 0x0000000000449947 */ /* 0x000fea0003800000 */
[----:B------:R-:W-:Y:S05]  /*2130*/  @!P0 BRA `(.L_x_32) ;  /* 0x0000000000048947 */ /* 0x000fea0003800000 */
[----:B------:R-:W-:Y:S01]  /*2140*/  BPT.TRAP 0x1 ;  /* 0x000000040000795c */ /* 0x000fe20000300000 */
.L_x_32:
[----:B------:R-:W-:-:S13]  /*2150*/  ISETP.NE.AND P0, PT, R22, RZ, PT ;  /* 0x000000ff1600720c */ /* 0x000fda0003f05270 */
[----:B------:R-:W-:-:S05]  /*2160*/  VOTEU.ANY UP0, P0 ;  /* 0x00000000003f7886 */ /* 0x000fca0000000100 */
[----:B------:R-:W-:-:S06]  /*2170*/  @UP0 UIADD3 UR4, UR44, UR41, URZ ;  /* 0x000000292c040290 */ /* 0x000fcc000fffe03f */
[----:B------:R-:W-:Y:S02]  /*2180*/  IMAD.U32 R2, RZ, RZ, UR4 ;  /* 0x00000004ff027e24 */ /* 0x000fe4000f8e00ff */
[----:B------:R-:W-:Y:S02]  /*2190*/  IMAD.U32 R5, RZ, RZ, UR4 ;  /* 0x00000004ff057e24 */ /* 0x000fe4000f8e00ff */
[----:B------:R-:W-:-:S05]  /*21a0*/  @P0 IMAD.WIDE.U32 R2, R2, 0x51eb851f, RZ ;  /* 0x51eb851f02020825 */ /* 0x000fca00078e00ff */
[----:B------:R-:W-:-:S05]  /*21b0*/  @P0 SHF.R.U32.HI R0, RZ, 0x4, R3 ;  /* 0x00000004ff000819 */ /* 0x000fca0000011603 */
[----:B------:R-:W-:-:S05]  /*21c0*/  @P0 IMAD R0, R0, -0x32, R5 ;  /* 0xffffffce00000824 */ /* 0x000fca00078e0205 */
[----:B------:R-:W-:-:S05]  /*21d0*/  @P0 LEA R0, R0, UR45, 0x3 ;  /* 0x0000002d00000c11 */ /* 0x000fca000f8e18ff */
[----:B------:R-:W-:-:S05]  /*21e0*/  @P0 VIADD R0, R0, 0x190 ;  /* 0x0000019000000836 */ /* 0x000fca0000000000 */
[----:B------:R-:W-:-:S04]  /*21f0*/  @P0 PRMT R0, R23, 0x654, R0 ;  /* 0x0000065417000816 */ /* 0x000fc80000000000 */
[----:B------:R0:W-:Y:S01]  /*2200*/  @P0 SYNCS.ARRIVE.TRANS64.RED.A1T0 RZ, [R0+URZ], RZ ;  /* 0x000000ff00ff09a7 */ /* 0x0001e2000810043f */
[----:B------:R-:W-:-:S13]  /*2210*/  ISETP.GT.U32.AND P0, PT, R16, 0x1, PT ;  /* 0x000000011000780c */ /* 0x000fda0003f04070 */
[----:B0-----:R-:W-:Y:S05]  /*2220*/  @P0 BRA `(.L_x_31) ;  /* 0x0000000000040947 */ /* 0x001fea0003800000 */
[----:B------:R-:W-:Y:S01]  /*2230*/  BPT.TRAP 0x1 ;  /* 0x000000040000795c */ /* 0x000fe20000300000 */
.L_x_31:
[----:B------:R-:W-:Y:S01]  /*2240*/  IMAD.SHL.U32 R7, R46, 0x10, RZ ;  /* 0x000000102e077824 */ /* 0x000fe200078e00ff */
[----:B------:R-:W-:Y:S01]  /*2250*/  UIADD3 UR41, UR43, UR41, URZ ;  /* 0x000000292b297290 */ /* 0x000fe2000fffe03f */
[----:B------:R-:W-:Y:S01]  /*2260*/  SHF.R.S32.HI R21, RZ, 0x1f, R45 ;  /* 0x0000001fff157819 */ /* 0x000fe2000001142d */
[----:B------:R-:W-:Y:S01]  /*2270*/  UISETP.GE.U32.AND UP1, UPT, UR43, 0x32, UPT ;  /* 0x000000322b00788c */ /* 0x000fe2000bf26070 */
[----:B------:R-:W-:Y:S01]  /*2280*/  IMAD.SHL.U32 R9, R47, 0x80, RZ ;  /* 0x000000802f097824 */ /* 0x000fe200078e00ff */
[----:B------:R-:W-:Y:S01]  /*2290*/  ULDC UR7, c[0x0][0x288] ;  /* 0x0000a20000077ab9 */ /* 0x000fe20000000800 */
[C---:B------:R-:W-:Y:S01]  /*22a0*/  LOP3.LUT R4, R7.reuse, 0x6, R40, 0xf8, !PT ;  /* 0x0000000607047812 */ /* 0x040fe200078ef828 */
[----:B------:R-:W-:Y:S01]  /*22b0*/  UISETP.GT.U32.AND UP0, UPT, UR41, 0x31, UPT ;  /* 0x000000312900788c */ /* 0x000fe2000bf04070 */
[----:B------:R-:W-:Y:S01]  /*22c0*/  ISETP.GE.AND P0, PT, R7, UR7, PT ;  /* 0x0000000707007c0c */ /* 0x000fe2000bf06270 */
[----:B------:R-:W-:Y:S01]  /*22d0*/  ULDC.64 UR4, c[0x0][0x5d0] ;  /* 0x0001740000047ab9 */ /* 0x000fe20000000a00 */
[--C-:B------:R-:W-:Y:S01]  /*22e0*/  SHF.R.S32.HI R5, RZ, 0x1f, R4.reuse ;  /* 0x0000001fff057819 */ /* 0x100fe20000011404 */
[----:B------:R-:W-:Y:S01]  /*22f0*/  ULDC UR10, c[0x0][0x284] ;  /* 0x0000a100000a7ab9 */ /* 0x000fe20000000800 */
[----:B------:R-:W-:Y:S01]  /*2300*/  IMAD R0, R21, UR4, RZ ;  /* 0x0000000415007c24 */ /* 0x000fe2000f8e02ff */
[----:B------:R-:W-:Y:S01]  /*2310*/  UISETP.LT.U32.AND UP0, UPT, UR43, 0x32, UP0 ;  /* 0x000000322b00788c */ /* 0x000fe20008701070 */
[----:B------:R-:W-:Y:S01]  /*2320*/  ISETP.GE.OR P0, PT, R9, UR10, P0 ;  /* 0x0000000a09007c0c */ /* 0x000fe20008706670 */
[----:B------:R-:W-:Y:S01]  /*2330*/  IMAD.WIDE.U32 R2, R45, UR4, R4 ;  /* 0x000000042d027c25 */ /* 0x000fe2000f8e0004 */
[----:B------:R-:W-:Y:S01]  /*2340*/  ULDC.64 UR8, c[0x0][0x5c8] ;  /* 0x0001720000087ab9 */ /* 0x000fe20000000a00 */
[----:B------:R-:W-:-:S02]  /*2350*/  USEL UR6, URZ, 0x1, !UP0 ;  /* 0x000000013f067887 */ /* 0x000fc4000c000000 */
[----:B------:R-:W-:Y:S01]  /*2360*/  IMAD R11, R45, UR5, R0 ;  /* 0x000000052d0b7c24 */ /* 0x000fe2000f8e0200 */
[----:B------:R-:W-:Y:S01]  /*2370*/  @UP1 UIMAD.WIDE.U32 UR4, UR41, 0x51eb851f, URZ ;  /* 0x51eb851f290418a5 */ /* 0x000fe2000f8e003f */
[----:B------:R-:W-:Y:S01]  /*2380*/  IMAD.WIDE R12, R47, 0x80, R32 ;  /* 0x000000802f0c7825 */ /* 0x000fe200078e0220 */
[----:B------:R-:W-:Y:S02]  /*2390*/  ULOP3.LUT UR40, UR40, UR6, URZ, 0x3c, !UPT ;  /* 0x0000000628287292 */ /* 0x000fe4000f8e3c3f */
[----:B------:R-:W-:Y:S01]  /*23a0*/  @UP1 USHF.R.U32.HI UR4, URZ, 0x4, UR5 ;  /* 0x000000043f041899 */ /* 0x000fe20008011605 */
[----:B------:R-:W-:Y:S02]  /*23b0*/  IMAD.IADD R3, R3, 0x1, R11 ;  /* 0x0000000103037824 */ /* 0x000fe400078e020b */
[----:B------:R-:W-:Y:S01]  /*23c0*/  IMAD R11, R13, UR8, RZ ;  /* 0x000000080d0b7c24 */ /* 0x000fe2000f8e02ff */
[----:B------:R-:W-:Y:S01]  /*23d0*/  @UP1 ULOP3.LUT UR40, UR40, 0x1, UR4, 0x78, !UPT ;  /* 0x0000000128281892 */ /* 0x000fe2000f8e7804 */
[----:B------:R-:W-:-:S04]  /*23e0*/  IMAD.WIDE.U32 R14, R12, UR8, R2 ;  /* 0x000000080c0e7c25 */ /* 0x000fc8000f8e0002 */
[----:B------:R-:W-:Y:S02]  /*23f0*/  IMAD R11, R12, UR9, R11 ;  /* 0x000000090c0b7c24 */ /* 0x000fe4000f8e020b */
[----:B------:R-:W-:Y:S01]  /*2400*/  IMAD.MOV.U32 R47, RZ, RZ, -0x1 ;  /* 0xffffffffff2f7424 */ /* 0x000fe200078e00ff */
[----:B------:R-:W-:Y:S06]  /*2410*/  @P0 BRA `(.L_x_33) ;  /* 0x0000000800bc0947 */ /* 0x000fec0003800000 */
[----:B-----5:R-:W-:Y:S01]  /*2420*/  FSETP.NEU.AND P0, PT, R35, RZ, PT ;  /* 0x000000ff2300720b */ /* 0x020fe20003f0d000 */
[----:B------:R-:W-:Y:S01]  /*2430*/  BSSY B0, `(.L_x_33) ;  /* 0x00000ad000007945 */ /* 0x000fe20003800000 */
[----:B------:R-:W-:Y:S02]  /*2440*/  IMAD.IADD R57, R15, 0x1, R11 ;  /* 0x000000010f397824 */ /* 0x000fe400078e020b */
[----:B------:R-:W-:Y:S02]  /*2450*/  IMAD.IADD R46, R44, 0x1, -R9 ;  /* 0x000000012c2e7824 */ /* 0x000fe400078e0a09 */
[----:B------:R-:W-:-:S07]  /*2460*/  IMAD.IADD R56, R36, 0x1, -R7 ;  /* 0x0000000124387824 */ /* 0x000fce00078e0a07 */
[----:B------:R-:W-:Y:S05]  /*2470*/  @!P0 BRA `(.L_x_34) ;  /* 0x0000000400f08947 */ /* 0x000fea0003800000 */
[----:B------:R-:W0:Y:S01]  /*2480*/  LDC.64 R50, c[0x0][0x5b8] ;  /* 0x00016e00ff327b82 */ /* 0x000e220000000a00 */
[----:B------:R-:W-:Y:S01]  /*2490*/  ISETP.GT.AND P0, PT, R56, RZ, PT ;  /* 0x000000ff3800720c */ /* 0x000fe20003f04270 */
[----:B------:R-:W-:-:S03]  /*24a0*/  ULDC.64 UR4, c[0x0][0x5c0] ;  /* 0x0001700000047ab9 */ /* 0x000fc60000000a00 */
[----:B------:R-:W-:-:S03]  /*24b0*/  ISETP.GT.AND P2, PT, R46, RZ, P0 ;  /* 0x000000ff2e00720c */ /* 0x000fc60000744270 */
[----:B------:R-:W1:Y:S08]  /*24c0*/  LDC.64 R52, c[0x0][0x5b0] ;  /* 0x00016c00ff347b82 */ /* 0x000e700000000a00 */
[----:B------:R-:W2:Y:S01]  /*24d0*/  LDC.64 R54, c[0x0][0x5a8] ;  /* 0x00016a00ff367b82 */ /* 0x000ea20000000a00 */
[-C--:B0-----:R-:W-:Y:S02]  /*24e0*/  IMAD R0, R21, R50.reuse, RZ ;  /* 0x0000003215007224 */ /* 0x081fe400078e02ff */
[----:B------:R-:W-:-:S04]  /*24f0*/  IMAD.WIDE.U32 R20, R45, R50, R4 ;  /* 0x000000322d147225 */ /* 0x000fc800078e0004 */
[----:B------:R-:W-:Y:S02]  /*2500*/  IMAD R49, R45, R51, R0 ;  /* 0x000000332d317224 */ /* 0x000fe400078e0200 */
[-C--:B-1----:R-:W-:Y:S02]  /*2510*/  IMAD R0, R13, R52.reuse, RZ ;  /* 0x000000340d007224 */ /* 0x082fe400078e02ff */
[----:B------:R-:W-:Y:S02]  /*2520*/  IMAD.IADD R7, R21, 0x1, R49 ;  /* 0x0000000115077824 */ /* 0x000fe400078e0231 */
[----:B------:R-:W-:Y:S02]  /*2530*/  IMAD.MOV.U32 R6, RZ, RZ, R20 ;  /* 0x000000ffff067224 */ /* 0x000fe400078e0014 */
[C---:B------:R-:W-:Y:S02]  /*2540*/  IMAD R51, R12.reuse, R53, R0 ;  /* 0x000000350c337224 */ /* 0x040fe400078e0200 */
[----:B------:R-:W-:-:S04]  /*2550*/  IMAD.WIDE.U32 R2, R12, R52, R6 ;  /* 0x000000340c027225 */ /* 0x000fc800078e0006 */
[----:B------:R-:W-:Y:S01]  /*2560*/  IMAD.IADD R0, R3, 0x1, R51 ;  /* 0x0000000103007824 */ /* 0x000fe200078e0233 */
[----:B--2---:R-:W-:-:S04]  /*2570*/  LEA R8, P1, R2, R54, 0x1 ;  /* 0x0000003602087211 */ /* 0x004fc800078208ff */
[----:B------:R-:W-:-:S05]  /*2580*/  LEA.HI.X R9, R2, R55, R0, 0x1, P1 ;  /* 0x0000003702097211 */ /* 0x000fca00008f0c00 */
[----:B------:R0:W2:Y:S01]  /*2590*/  @P2 LDG.E.LTC128B.U16 R0, desc[UR38][R8.64] ;  /* 0x0000002608002981 */ /* 0x0000a2000c1e1520 */
[----:B------:R-:W-:Y:S01]  /*25a0*/  IMAD.WIDE.U32 R10, R12, R52, R4 ;  /* 0x000000340c0a7225 */ /* 0x000fe200078e0004 */
[----:B------:R-:W-:Y:S03]  /*25b0*/  BSSY B1, `(.L_x_35) ;  /* 0x0000013000017945 */ /* 0x000fe60003800000 */
[----:B------:R-:W-:Y:S02]  /*25c0*/  IMAD.IADD R11, R51, 0x1, R11 ;  /* 0x00000001330b7824 */ /* 0x000fe400078e020b */
[----:B------:R-:W-:Y:S01]  /*25d0*/  IMAD.WIDE.U32 R10, R45, R50, R10 ;  /* 0x000000322d0a7225 */ /* 0x000fe200078e000a */
[----:B0-----:R-:W-:-:S03]  /*25e0*/  SHF.L.U64.HI R9, R52, 0x3, R53 ;  /* 0x0000000334097819 */ /* 0x001fc60000010235 */
[----:B------:R-:W-:Y:S02]  /*25f0*/  IMAD.IADD R8, R49, 0x1, R11 ;  /* 0x0000000131087824 */ /* 0x000fe400078e020b */
[----:B--2---:R-:W-:-:S04]  /*2600*/  IMAD.U32 R2, R0, 0x10000, RZ ;  /* 0x0001000000027824 */ /* 0x004fc800078e00ff */
[----:B------:R-:W-:Y:S01]  /*2610*/  FMUL R3, R2, R35 ;  /* 0x0000002302037220 */ /* 0x000fe20000400000 */
[----:B------:R-:W-:-:S03]  /*2620*/  LEA R2, P1, R14, UR4, 0x1 ;  /* 0x000000040e027c11 */ /* 0x000fc6000f8208ff */
[----:B------:R-:W-:Y:S01]  /*2630*/  FFMA R24, R24, R34, R3 ;  /* 0x0000002218187223 */ /* 0x000fe20000000003 */
[----:B------:R-:W-:Y:S02]  /*2640*/  LEA.HI.X R3, R14, UR5, R57, 0x1, P1 ;  /* 0x000000050e037c11 */ /* 0x000fe400088f0c39 */
[----:B------:R-:W-:Y:S02]  /*2650*/  ISETP.GT.AND P1, PT, R56, 0x1, PT ;  /* 0x000000013800780c */ /* 0x000fe40003f24270 */
[----:B------:R-:W-:Y:S02]  /*2660*/  F2FP.BF16.F32.PACK_AB R24, RZ, R24 ;  /* 0x00000018ff18723e */ /* 0x000fe400000010ff */
[----:B------:R-:W-:Y:S02]  /*2670*/  ISETP.GT.AND P3, PT, R46, RZ, P1 ;  /* 0x000000ff2e00720c */ /* 0x000fe40000f64270 */
[C---:B------:R-:W-:Y:S01]  /*2680*/  LEA R14, P4, R10.reuse, R54, 0x1 ;  /* 0x000000360a0e7211 */ /* 0x040fe200078808ff */
[----:B------:R0:W-:Y:S03]  /*2690*/  @P2 STG.E.U16 desc[UR38][R2.64], R24 ;  /* 0x0000001802002986 */ /* 0x0001e6000c101526 */
[----:B------:R-:W-:Y:S01]  /*26a0*/  LEA.HI.X R15, R10, R55, R8, 0x1, P4 ;  /* 0x000000370a0f7211 */ /* 0x000fe200020f0c08 */
[----:B------:R-:W-:-:S06]  /*26b0*/  IMAD.SHL.U32 R8, R52, 0x8, RZ ;  /* 0x0000000834087824 */ /* 0x000fcc00078e00ff */
[----:B------:R-:W-:Y:S05]  /*26c0*/  @!P3 BRA `(.L_x_36) ;  /* 0x000000000004b947 */ /* 0x000fea0003800000 */
[----:B------:R1:W5:Y:S02]  /*26d0*/  LDG.E.LTC128B.U16 R0, desc[UR38][R14.64+0x2] ;  /* 0x000002260e007981 */ /* 0x000364000c1e1520 */
.L_x_36:
[----:B------:R-:W-:Y:S05]  /*26e0*/  BSYNC B1 ;  /* 0x0000000000017941 */ /* 0x000fea0003800000 */
.L_x_35:
[----:B------:R-:W-:Y:S01]  /*26f0*/  IMAD.WIDE.U32 R8, R12, R52, R8 ;  /* 0x000000340c087225 */ /* 0x000fe200078e0008 */
[----:B------:R-:W-:Y:S02]  /*2700*/  ISETP.GT.AND P0, PT, R46, 0x8, P0 ;  /* 0x000000082e00780c */ /* 0x000fe40000704270 */
[C---:B-----5:R-:W-:Y:S01]  /*2710*/  PRMT R12, R0.reuse, 0x7610, R12 ;  /* 0x00007610000c7816 */ /* 0x060fe2000000000c */
[----:B------:R-:W-:Y:S01]  /*2720*/  IMAD.U32 R6, R0, 0x10000, RZ ;  /* 0x0001000000067824 */ /* 0x000fe200078e00ff */
[----:B------:R-:W-:Y:S01]  /*2730*/  IADD3 R20, P2, R20, R8, RZ ;  /* 0x0000000814147210 */ /* 0x000fe20007f5e0ff */
[----:B------:R-:W-:Y:S02]  /*2740*/  IMAD.IADD R51, R51, 0x1, R9 ;  /* 0x0000000133337824 */ /* 0x000fe400078e0209 */
[----:B------:R-:W-:Y:S02]  /*2750*/  FMUL R6, R6, R35 ;  /* 0x0000002306067220 */ /* 0x000fe40000400000 */
[----:B------:R-:W-:-:S02]  /*2760*/  IMAD.X R7, R51, 0x1, R7, P2 ;  /* 0x0000000133077824 */ /* 0x000fc400010e0607 */
[----:B------:R-:W-:Y:S01]  /*2770*/  FFMA R25, R25, R34, R6 ;  /* 0x0000002219197223 */ /* 0x000fe20000000006 */
[----:B------:R-:W-:-:S04]  /*2780*/  LEA R6, P2, R20, R54, 0x1 ;  /* 0x0000003614067211 */ /* 0x000fc800078408ff */
[----:B------:R-:W-:Y:S02]  /*2790*/  F2FP.BF16.F32.PACK_AB R25, RZ, R25 ;  /* 0x00000019ff19723e */ /* 0x000fe400000010ff */
[----:B------:R-:W-:-:S03]  /*27a0*/  LEA.HI.X R7, R20, R55, R7, 0x1, P2 ;  /* 0x0000003714077211 */ /* 0x000fc600010f0c07 */
[----:B------:R2:W-:Y:S04]  /*27b0*/  @P3 STG.E.U16 desc[UR38][R2.64+0x2], R25 ;  /* 0x0000021902003986 */ /* 0x0005e8000c101526 */
[----:B------:R-:W3:Y:S01]  /*27c0*/  @P0 LDG.E.LTC128B.U16 R12, desc[UR38][R6.64] ;  /* 0x00000026060c0981 */ /* 0x000ee2000c1e1520 */
[----:B------:R-:W-:Y:S01]  /*27d0*/  IADD3 R8, P2, R4, R8, RZ ;  /* 0x0000000804087210 */ /* 0x000fe20007f5e0ff */
[----:B------:R-:W-:Y:S01]  /*27e0*/  BSSY B1, `(.L_x_37) ;  /* 0x0000011000017945 */ /* 0x000fe20003800000 */
[----:B------:R-:W-:Y:S02]  /*27f0*/  SHF.L.U64.HI R11, R37, 0x1, R38 ;  /* 0x00000001250b7819 */ /* 0x000fe40000010226 */
[----:B------:R-:W-:Y:S01]  /*2800*/  ISETP.GT.AND P1, PT, R46, 0x8, P1 ;  /* 0x000000082e00780c */ /* 0x000fe20000f24270 */
[----:B------:R-:W-:Y:S01]  /*2810*/  IMAD.X R9, R5, 0x1, R51, P2 ;  /* 0x0000000105097824 */ /* 0x000fe200010e0633 */
[----:B------:R-:W-:Y:S01]  /*2820*/  LEA R4, P2, R37, R2, 0x1 ;  /* 0x0000000225047211 */ /* 0x000fe200078408ff */
[----:B------:R-:W-:-:S03]  /*2830*/  IMAD.WIDE.U32 R8, R45, R50, R8 ;  /* 0x000000322d087225 */ /* 0x000fc600078e0008 */
[----:B------:R-:W-:Y:S01]  /*2840*/  LEA R10, P3, R8, R54, 0x1 ;  /* 0x00000036080a7211 */ /* 0x000fe200078608ff */
[----:B---3--:R-:W-:-:S04]  /*2850*/  IMAD.U32 R0, R12, 0x10000, RZ ;  /* 0x000100000c007824 */ /* 0x008fc800078e00ff */
[----:B------:R-:W-:Y:S01]  /*2860*/  FMUL R5, R0, R35 ;  /* 0x0000002300057220 */ /* 0x000fe20000400000 */
[----:B------:R-:W-:-:S03]  /*2870*/  IMAD.IADD R0, R49, 0x1, R9 ;  /* 0x0000000131007824 */ /* 0x000fc600078e0209 */
[----:B------:R-:W-:-:S05]  /*2880*/  FFMA R5, R26, R34, R5 ;  /* 0x000000221a057223 */ /* 0x000fca0000000005 */
[----:B------:R-:W-:Y:S01]  /*2890*/  F2FP.BF16.F32.PACK_AB R6, RZ, R5 ;  /* 0x00000005ff06723e */ /* 0x000fe200000010ff */
[----:B------:R-:W-:Y:S01]  /*28a0*/  IMAD.X R5, R11, 0x1, R3, P2 ;  /* 0x000000010b057824 */ /* 0x000fe200010e0603 */
[----:B------:R-:W-:-:S04]  /*28b0*/  LEA.HI.X R11, R8, R55, R0, 0x1, P3 ;  /* 0x00000037080b7211 */ /* 0x000fc800018f0c00 */
[----:B------:R2:W-:Y:S01]  /*28c0*/  @P0 STG.E.U16 desc[UR38][R4.64], R6 ;  /* 0x0000000604000986 */ /* 0x0005e2000c101526 */
[----:B------:R-:W-:Y:S05]  /*28d0*/  @!P1 BRA `(.L_x_38) ;  /* 0x0000000000049947 */ /* 0x000fea0003800000 */
[----:B------:R3:W5:Y:S02]  /*28e0*/  LDG.E.LTC128B.U16 R12, desc[UR38][R10.64+0x2] ;  /* 0x000002260a0c7981 */ /* 0x000764000c1e1520 */
.L_x_38:
[----:B------:R-:W-:Y:S05]  /*28f0*/  BSYNC B1 ;  /* 0x0000000000017941 */ /* 0x000fea0003800000 */
.L_x_37:
[----:B-----5:R-:W-:Y:S01]  /*2900*/  IMAD.U32 R0, R12, 0x10000, RZ ;  /* 0x000100000c007824 */ /* 0x020fe200078e00ff */
[----:B------:R-:W-:Y:S01]  /*2910*/  ISETP.GT.AND P0, PT, R56, 0x8, PT ;  /* 0x000000083800780c */ /* 0x000fe20003f04270 */
[----:B------:R-:W-:Y:S02]  /*2920*/  BSSY B1, `(.L_x_39) ;  /* 0x0000008000017945 */ /* 0x000fe40003800000 */
[----:B------:R-:W-:Y:S01]  /*2930*/  FMUL R0, R0, R35 ;  /* 0x0000002300007220 */ /* 0x000fe20000400000 */
[----:B------:R-:W-:-:S03]  /*2940*/  ISETP.GT.AND P2, PT, R46, RZ, P0 ;  /* 0x000000ff2e00720c */ /* 0x000fc60000744270 */
[----:B------:R-:W-:-:S05]  /*2950*/  FFMA R0, R27, R34, R0 ;  /* 0x000000221b007223 */ /* 0x000fca0000000000 */
[----:B------:R-:W-:-:S05]  /*2960*/  F2FP.BF16.F32.PACK_AB R0, RZ, R0 ;  /* 0x00000000ff00723e */ /* 0x000fca00000010ff */
[----:B------:R4:W-:Y:S01]  /*2970*/  @P1 STG.E.U16 desc[UR38][R4.64+0x2], R0 ;  /* 0x0000020004001986 */ /* 0x0009e2000c101526 */
[----:B------:R-:W-:Y:S05]  /*2980*/  @!P2 BRA `(.L_x_40) ;  /* 0x000000000004a947 */ /* 0x000fea0003800000 */
[----:B------:R0:W5:Y:S02]  /*2990*/  LDG.E.LTC128B.U16 R12, desc[UR38][R14.64+0x10] ;  /* 0x000010260e0c7981 */ /* 0x000164000c1e1520 */
.L_x_40:
[----:B------:R-:W-:Y:S05]  /*29a0*/  BSYNC B1 ;  /* 0x0000000000017941 */ /* 0x000fea0003800000 */
.L_x_39:
[----:B----45:R-:W-:Y:S01]  /*29b0*/  IMAD.U32 R0, R12, 0x10000, RZ ;  /* 0x000100000c007824 */ /* 0x030fe200078e00ff */
        /* <DEDUP_REMOVED lines=9> */
.L_x_42:
[----:B------:R-:W-:Y:S05]  /*2a50*/  BSYNC B1 ;  /* 0x0000000000017941 */ /* 0x000fea0003800000 */
.L_x_41:
[----:B-----5:R-:W-:Y:S01]  /*2a60*/  IMAD.U32 R0, R12, 0x10000, RZ ;  /* 0x000100000c007824 */ /* 0x020fe200078e00ff */
[----:B------:R-:W-:Y:S01]  /*2a70*/  ISETP.GT.AND P0, PT, R46, 0x8, P0 ;  /* 0x000000082e00780c */ /* 0x000fe20000704270 */
[----:B------:R-:W-:Y:S02]  /*2a80*/  BSSY B1, `(.L_x_43) ;  /* 0x0000007000017945 */ /* 0x000fe40003800000 */
[----:B------:R-:W-:-:S04]  /*2a90*/  FMUL R0, R0, R35 ;  /* 0x0000002300007220 */ /* 0x000fc80000400000 */
[----:B------:R-:W-:-:S05]  /*2aa0*/  FFMA R0, R29, R34, R0 ;  /* 0x000000221d007223 */ /* 0x000fca0000000000 */
[----:B------:R-:W-:-:S05]  /*2ab0*/  F2FP.BF16.F32.PACK_AB R0, RZ, R0 ;  /* 0x00000000ff00723e */ /* 0x000fca00000010ff */
[----:B------:R0:W-:Y:S01]  /*2ac0*/  @P3 STG.E.U16 desc[UR38][R2.64+0x12], R0 ;  /* 0x0000120002003986 */ /* 0x0001e2000c101526 */
[----:B------:R-:W-:Y:S05]  /*2ad0*/  @!P0 BRA `(.L_x_44) ;  /* 0x0000000000048947 */ /* 0x000fea0003800000 */
[----:B------:R0:W5:Y:S02]  /*2ae0*/  LDG.E.LTC128B.U16 R12, desc[UR38][R10.64+0x10] ;  /* 0x000010260a0c7981 */ /* 0x000164000c1e1520 */
.L_x_44:
[----:B------:R-:W-:Y:S05]  /*2af0*/  BSYNC B1 ;  /* 0x0000000000017941 */ /* 0x000fea0003800000 */
.L_x_43:
[----:B0----5:R-:W-:Y:S01]  /*2b00*/  IMAD.U32 R0, R12, 0x10000, RZ ;  /* 0x000100000c007824 */ /* 0x021fe200078e00ff */
[----:B------:R-:W-:Y:S01]  /*2b10*/  ISETP.GT.AND P1, PT, R46, 0x8, P1 ;  /* 0x000000082e00780c */ /* 0x000fe20000f24270 */
[----:B--2-4-:R-:W-:Y:S01]  /*2b20*/  @P0 IMAD.MOV.U32 R2, RZ, RZ, R4 ;  /* 0x000000ffff020224 */ /* 0x014fe200078e0004 */
[----:B------:R-:W-:Y:S01]  /*2b30*/  BSSY B1, `(.L_x_45) ;  /* 0x0000009000017945 */ /* 0x000fe20003800000 */
[----:B------:R-:W-:-:S04]  /*2b40*/  FMUL R3, R0, R35 ;  /* 0x0000002300037220 */ /* 0x000fc80000400000 */
[----:B------:R-:W-:-:S05]  /*2b50*/  FFMA R3, R30, R34, R3 ;  /* 0x000000221e037223 */ /* 0x000fca0000000003 */
[----:B------:R-:W-:-:S04]  /*2b60*/  F2FP.BF16.F32.PACK_AB R3, RZ, R3 ;  /* 0x00000003ff03723e */ /* 0x000fc800000010ff */
[----:B------:R-:W-:Y:S01]  /*2b70*/  PRMT R0, R3, 0x7610, R0 ;  /* 0x0000761003007816 */ /* 0x000fe20000000000 */
[----:B------:R-:W-:-:S05]  /*2b80*/  @P0 IMAD.MOV.U32 R3, RZ, RZ, R5 ;  /* 0x000000ffff030224 */ /* 0x000fca00078e0005 */
[----:B------:R0:W-:Y:S01]  /*2b90*/  @P0 STG.E.U16 desc[UR38][R2.64+0x10], R0 ;  /* 0x0000100002000986 */ /* 0x0001e2000c101526 */
[----:B------:R-:W-:Y:S05]  /*2ba0*/  @!P1 BRA `(.L_x_46) ;  /* 0x0000000000049947 */ /* 0x000fea0003800000 */
[----:B------:R2:W5:Y:S02]  /*2bb0*/  LDG.E.LTC128B.U16 R12, desc[UR38][R10.64+0x12] ;  /* 0x000012260a0c7981 */ /* 0x000564000c1e1520 */
.L_x_46:
[----:B------:R-:W-:Y:S05]  /*2bc0*/  BSYNC B1 ;  /* 0x0000000000017941 */ /* 0x000fea0003800000 */
.L_x_45:
[----:B------:R-:W-:Y:S05]  /*2bd0*/  @!P1 BRA `(.L_x_47) ;  /* 0x0000000000c89947 */ /* 0x000fea0003800000 */
[----:B-----5:R-:W-:-:S04]  /*2be0*/  IMAD.U32 R12, R12, 0x10000, RZ ;  /* 0x000100000c0c7824 */ /* 0x020fc800078e00ff */
[----:B------:R-:W-:-:S04]  /*2bf0*/  FMUL R12, R12, R35 ;  /* 0x000000230c0c7220 */ /* 0x000fc80000400000 */
[----:B------:R-:W-:-:S05]  /*2c00*/  FFMA R12, R31, R34, R12 ;  /* 0x000000221f0c7223 */ /* 0x000fca000000000c */
[----:B------:R-:W-:-:S05]  /*2c10*/  F2FP.BF16.F32.PACK_AB R12, RZ, R12 ;  /* 0x0000000cff0c723e */ /* 0x000fca00000010ff */
[----:B------:R4:W-:Y:S01]  /*2c20*/  STG.E.U16 desc[UR38][R4.64+0x12], R12 ;  /* 0x0000120c04007986 */ /* 0x0009e2000c101526 */
[----:B------:R-:W-:Y:S05]  /*2c30*/  BRA `(.L_x_47) ;  /* 0x0000000000b07947 */ /* 0x000fea0003800000 */
.L_x_34:
[----:B------:R-:W-:Y:S01]  /*2c40*/  ULDC.64 UR4, c[0x0][0x5c0] ;  /* 0x0001700000047ab9 */ /* 0x000fe20000000a00 */
[----:B------:R-:W-:Y:S01]  /*2c50*/  ISETP.GT.AND P0, PT, R56, RZ, PT ;  /* 0x000000ff3800720c */ /* 0x000fe20003f04270 */
[-C--:B------:R-:W-:Y:S01]  /*2c60*/  FMUL R24, R24, R34.reuse ;  /* 0x0000002218187220 */ /* 0x080fe20000400000 */
[----:B------:R-:W-:Y:S01]  /*2c70*/  LEA R2, P5, R14, UR4, 0x1 ;  /* 0x000000040e027c11 */ /* 0x000fe2000f8a08ff */
[-C--:B------:R-:W-:Y:S01]  /*2c80*/  FMUL R25, R25, R34.reuse ;  /* 0x0000002219197220 */ /* 0x080fe20000400000 */
[----:B------:R-:W-:Y:S01]  /*2c90*/  ISETP.GT.AND P2, PT, R56, 0x1, PT ;  /* 0x000000013800780c */ /* 0x000fe20003f44270 */
[-C--:B------:R-:W-:Y:S01]  /*2ca0*/  FMUL R26, R26, R34.reuse ;  /* 0x000000221a1a7220 */ /* 0x080fe20000400000 */
[----:B------:R-:W-:Y:S01]  /*2cb0*/  ISETP.GT.AND P4, PT, R46, RZ, P0 ;  /* 0x000000ff2e00720c */ /* 0x000fe20000784270 */
[-C--:B------:R-:W-:Y:S01]  /*2cc0*/  FMUL R27, R27, R34.reuse ;  /* 0x000000221b1b7220 */ /* 0x080fe20000400000 */
[----:B------:R-:W-:Y:S01]  /*2cd0*/  LEA.HI.X R3, R14, UR5, R57, 0x1, P5 ;  /* 0x000000050e037c11 */ /* 0x000fe2000a8f0c39 */
[-C--:B------:R-:W-:Y:S01]  /*2ce0*/  FMUL R28, R28, R34.reuse ;  /* 0x000000221c1c7220 */ /* 0x080fe20000400000 */
[----:B------:R-:W-:Y:S01]  /*2cf0*/  ISETP.GT.AND P5, PT, R46, RZ, P2 ;  /* 0x000000ff2e00720c */ /* 0x000fe200017a4270 */
[----:B------:R-:W-:Y:S01]  /*2d00*/  FMUL R29, R29, R34 ;  /* 0x000000221d1d7220 */ /* 0x000fe20000400000 */
[----:B------:R-:W-:Y:S01]  /*2d10*/  F2FP.BF16.F32.PACK_AB R24, RZ, R24 ;  /* 0x00000018ff18723e */ /* 0x000fe200000010ff */
[-C--:B------:R-:W-:Y:S01]  /*2d20*/  FMUL R30, R30, R34.reuse ;  /* 0x000000221e1e7220 */ /* 0x080fe20000400000 */
[----:B------:R-:W-:Y:S01]  /*2d30*/  F2FP.BF16.F32.PACK_AB R25, RZ, R25 ;  /* 0x00000019ff19723e */ /* 0x000fe200000010ff */
[----:B------:R-:W-:Y:S01]  /*2d40*/  FMUL R31, R31, R34 ;  /* 0x000000221f1f7220 */ /* 0x000fe20000400000 */
[----:B------:R-:W-:-:S02]  /*2d50*/  SHF.L.U64.HI R5, R37, 0x1, R38 ;  /* 0x0000000125057819 */ /* 0x000fc40000010226 */
[C---:B------:R-:W-:Y:S01]  /*2d60*/  ISETP.GT.AND P3, PT, R56.reuse, 0x8, PT ;  /* 0x000000083800780c */ /* 0x040fe20003f64270 */
[----:B------:R-:W-:Y:S01]  /*2d70*/  @P4 STG.E.U16 desc[UR38][R2.64], R24 ;  /* 0x0000001802004986 */ /* 0x000fe2000c101526 */
[----:B------:R-:W-:Y:S02]  /*2d80*/  ISETP.GT.AND P1, PT, R56, 0x9, PT ;  /* 0x000000093800780c */ /* 0x000fe40003f24270 */
[C---:B------:R-:W-:Y:S01]  /*2d90*/  ISETP.GT.AND P0, PT, R46.reuse, 0x8, P0 ;  /* 0x000000082e00780c */ /* 0x040fe20000704270 */
[----:B------:R-:W-:Y:S01]  /*2da0*/  @P5 STG.E.U16 desc[UR38][R2.64+0x2], R25 ;  /* 0x0000021902005986 */ /* 0x000fe2000c101526 */
[----:B------:R-:W-:Y:S02]  /*2db0*/  LEA R4, P5, R37, R2, 0x1 ;  /* 0x0000000225047211 */ /* 0x000fe400078a08ff */
[C---:B------:R-:W-:Y:S02]  /*2dc0*/  ISETP.GT.AND P2, PT, R46.reuse, 0x8, P2 ;  /* 0x000000082e00780c */ /* 0x040fe40001744270 */
[C---:B------:R-:W-:Y:S01]  /*2dd0*/  ISETP.GT.AND P4, PT, R46.reuse, RZ, P3 ;  /* 0x000000ff2e00720c */ /* 0x040fe20001f84270 */
[----:B------:R-:W-:Y:S01]  /*2de0*/  IMAD.X R5, R5, 0x1, R3, P5 ;  /* 0x0000000105057824 */ /* 0x000fe200028e0603 */
[----:B------:R-:W-:-:S02]  /*2df0*/  ISETP.GT.AND P5, PT, R46, RZ, P1 ;  /* 0x000000ff2e00720c */ /* 0x000fc40000fa4270 */
[C---:B------:R-:W-:Y:S02]  /*2e00*/  ISETP.GT.AND P3, PT, R46.reuse, 0x8, P3 ;  /* 0x000000082e00780c */ /* 0x040fe40001f64270 */
[----:B------:R-:W-:Y:S02]  /*2e10*/  F2FP.BF16.F32.PACK_AB R26, RZ, R26 ;  /* 0x0000001aff1a723e */ /* 0x000fe400000010ff */
[----:B------:R-:W-:Y:S02]  /*2e20*/  F2FP.BF16.F32.PACK_AB R27, RZ, R27 ;  /* 0x0000001bff1b723e */ /* 0x000fe400000010ff */
[----:B------:R-:W-:Y:S01]  /*2e30*/  ISETP.GT.AND P1, PT, R46, 0x8, P1 ;  /* 0x000000082e00780c */ /* 0x000fe20000f24270 */
[----:B------:R-:W-:Y:S01]  /*2e40*/  @P0 STG.E.U16 desc[UR38][R4.64], R26 ;  /* 0x0000001a04000986 */ /* 0x000fe2000c101526 */
[----:B------:R-:W-:Y:S02]  /*2e50*/  F2FP.BF16.F32.PACK_AB R28, RZ, R28 ;  /* 0x0000001cff1c723e */ /* 0x000fe400000010ff */
[----:B------:R-:W-:Y:S01]  /*2e60*/  F2FP.BF16.F32.PACK_AB R29, RZ, R29 ;  /* 0x0000001dff1d723e */ /* 0x000fe200000010ff */
[----:B------:R-:W-:Y:S01]  /*2e70*/  @P2 STG.E.U16 desc[UR38][R4.64+0x2], R27 ;  /* 0x0000021b04002986 */ /* 0x000fe2000c101526 */
[----:B------:R-:W-:-:S02]  /*2e80*/  F2FP.BF16.F32.PACK_AB R30, RZ, R30 ;  /* 0x0000001eff1e723e */ /* 0x000fc400000010ff */
[----:B------:R-:W-:Y:S01]  /*2e90*/  F2FP.BF16.F32.PACK_AB R31, RZ, R31 ;  /* 0x0000001fff1f723e */ /* 0x000fe200000010ff */
[----:B------:R-:W-:Y:S04]  /*2ea0*/  @P4 STG.E.U16 desc[UR38][R2.64+0x10], R28 ;  /* 0x0000101c02004986 */ /* 0x000fe8000c101526 */
[----:B------:R0:W-:Y:S02]  /*2eb0*/  @P5 STG.E.U16 desc[UR38][R2.64+0x12], R29 ;  /* 0x0000121d02005986 */ /* 0x0001e4000c101526 */
[----:B0-----:R-:W-:Y:S02]  /*2ec0*/  @P3 IMAD.MOV.U32 R2, RZ, RZ, R4 ;  /* 0x000000ffff023224 */ /* 0x001fe400078e0004 */
[----:B------:R-:W-:-:S05]  /*2ed0*/  @P3 IMAD.MOV.U32 R3, RZ, RZ, R5 ;  /* 0x000000ffff033224 */ /* 0x000fca00078e0005 */
[----:B------:R0:W-:Y:S04]  /*2ee0*/  @P3 STG.E.U16 desc[UR38][R2.64+0x10], R30 ;  /* 0x0000101e02003986 */ /* 0x0001e8000c101526 */
[----:B------:R0:W-:Y:S02]  /*2ef0*/  @P1 STG.E.U16 desc[UR38][R4.64+0x12], R31 ;  /* 0x0000121f04001986 */ /* 0x0001e4000c101526 */
.L_x_47:
[----:B------:R-:W-:Y:S05]  /*2f00*/  BSYNC B0 ;  /* 0x0000000000007941 */ /* 0x000fea0003800000 */
.L_x_33:
[----:B------:R-:W-:Y:S01]  /*2f10*/  IADD3 R18, P0, R18, UR36, RZ ;  /* 0x0000002412127c10 */ /* 0x000fe2000ff1e0ff */
[----:B------:R-:W-:Y:S01]  /*2f20*/  ULDC.64 UR4, c[0x0][0x650] ;  /* 0x0001940000047ab9 */ /* 0x000fe20000000a00 */
[----:B0-----:R-:W-:Y:S01]  /*2f30*/  PRMT R0, RZ, 0x7610, R0 ;  /* 0x00007610ff007816 */ /* 0x001fe20000000000 */
[----:B------:R-:W-:Y:S01]  /*2f40*/  IMAD.MOV.U32 R46, RZ, RZ, -0x1 ;  /* 0xffffffffff2e7424 */ /* 0x000fe200078e00ff */
[----:B------:R-:W-:Y:S01]  /*2f50*/  IADD3.X R19, R19, UR42, RZ, P0, !PT ;  /* 0x0000002a13137c10 */ /* 0x000fe200087fe4ff */
[----:B------:R-:W-:Y:S01]  /*2f60*/  IMAD.MOV.U32 R45, RZ, RZ, -0x1 ;  /* 0xffffffffff2d7424 */ /* 0x000fe200078e00ff */
[----:B------:R-:W-:-:S04]  /*2f70*/  ISETP.GE.U32.AND P0, PT, R18, UR4, PT ;  /* 0x0000000412007c0c */ /* 0x000fc8000bf06070 */
[----:B------:R-:W-:-:S13]  /*2f80*/  ISETP.GE.U32.AND.EX P0, PT, R19, UR5, PT, P0 ;  /* 0x0000000513007c0c */ /* 0x000fda000bf06100 */
[----:B------:R-:W-:Y:S05]  /*2f90*/  @P0 BRA `(.L_x_48) ;  /* 0x00000004004c0947 */ /* 0x000fea0003800000 */
[----:B------:R-:W0:Y:S01]  /*2fa0*/  LDC.64 R8, c[0x0][0x628] ;  /* 0x00018a00ff087b82 */ /* 0x000e220000000a00 */
[----:B-1----:R-:W1:Y:S01]  /*2fb0*/  S2R R14, SR_CTAID.X ;  /* 0x00000000000e7919 */ /* 0x002e620000002500 */
[----:B------:R-:W-:Y:S02]  /*2fc0*/  IMAD.MOV.U32 R6, RZ, RZ, R18 ;  /* 0x000000ffff067224 */ /* 0x000fe400078e0012 */
[----:B------:R-:W-:Y:S01]  /*2fd0*/  IMAD.MOV.U32 R7, RZ, RZ, R19 ;  /* 0x000000ffff077224 */ /* 0x000fe200078e0013 */
[----:B------:R-:W0:Y:S03]  /*2fe0*/  S2R R15, SR_CTAID.Y ;  /* 0x00000000000f7919 */ /* 0x000e260000002600 */
[----:B------:R-:W1:Y:S08]  /*2ff0*/  LDC R0, c[0x0][0x630] ;  /* 0x00018c00ff007b82 */ /* 0x000e700000000800 */
[----:B----45:R-:W4:Y:S01]  /*3000*/  LDC.64 R12, c[0x0][0x620] ;  /* 0x00018800ff0c7b82 */ /* 0x030f220000000a00 */
[----:B0-----:R-:W-:-:S04]  /*3010*/  ISETP.NE.U32.AND P0, PT, R8, RZ, PT ;  /* 0x000000ff0800720c */ /* 0x001fc80003f05070 */
[----:B------:R-:W-:-:S13]  /*3020*/  ISETP.NE.AND.EX P0, PT, R9, RZ, PT, P0 ;  /* 0x000000ff0900720c */ /* 0x000fda0003f05300 */
[----:B-1--4-:R-:W-:Y:S05]  /*3030*/  @!P0 BRA `(.L_x_49) ;  /* 0x0000000000288947 */ /* 0x012fea0003800000 */
[----:B------:R-:W0:Y:S02]  /*3040*/  LDC R3, c[0x0][0x634] ;  /* 0x00018d00ff037b82 */ /* 0x000e240000000800 */
[----:B0-----:R-:W-:-:S05]  /*3050*/  IADD3 R7, P0, R18, R3, RZ ;  /* 0x0000000312077210 */ /* 0x001fca0007f1e0ff */
[----:B--23--:R-:W-:-:S04]  /*3060*/  IMAD.X R11, RZ, RZ, R19, P0 ;  /* 0x000000ffff0b7224 */ /* 0x00cfc800000e0613 */
[----:B------:R-:W-:-:S04]  /*3070*/  IMAD.WIDE.U32 R2, R11, R8, RZ ;  /* 0x000000080b027225 */ /* 0x000fc800078e00ff */
[----:B------:R-:W-:-:S04]  /*3080*/  IMAD.WIDE.U32 R4, P0, R7, R9, R2 ;  /* 0x0000000907047225 */ /* 0x000fc80007800002 */
[----:B------:R-:W-:-:S04]  /*3090*/  IMAD.WIDE.U32 R2, R7, R8, RZ ;  /* 0x0000000807027225 */ /* 0x000fc800078e00ff */
[----:B------:R-:W-:Y:S01]  /*30a0*/  IMAD.X R7, RZ, RZ, RZ, P0 ;  /* 0x000000ffff077224 */ /* 0x000fe200000e06ff */
[----:B------:R-:W-:Y:S01]  /*30b0*/  IADD3 RZ, P0, R3, R4, RZ ;  /* 0x0000000403ff7210 */ /* 0x000fe20007f1e0ff */
[----:B------:R-:W-:-:S04]  /*30c0*/  IMAD.MOV.U32 R6, RZ, RZ, R5 ;  /* 0x000000ffff067224 */ /* 0x000fc800078e0005 */
[----:B------:R-:W-:-:S08]  /*30d0*/  IMAD.WIDE.U32.X R6, R11, R9, R6, P0 ;  /* 0x000000090b067225 */ /* 0x000fd000000e0406 */
.L_x_49:
[-CC-:B------:R-:W-:Y:S01]  /*30e0*/  SHF.R.U64 R45, R6, R0.reuse, R7.reuse ;  /* 0x00000000062d7219 */ /* 0x180fe20000001207 */
[----:B------:R-:W0:Y:S01]  /*30f0*/  LDC.64 R24, c[0x0][0x640] ;  /* 0x00019000ff187b82 */ /* 0x000e220000000a00 */
[----:B------:R-:W-:Y:S01]  /*3100*/  SHF.R.U32.HI R0, RZ, R0, R7 ;  /* 0x00000000ff007219 */ /* 0x000fe20000011607 */
[----:B------:R-:W-:Y:S01]  /*3110*/  ULDC UR4, c[0x0][0x150] ;  /* 0x0000540000047ab9 */ /* 0x000fe20000000800 */
[----:B------:R-:W-:Y:S02]  /*3120*/  IADD3 R5, P0, RZ, -R45, RZ ;  /* 0x8000002dff057210 */ /* 0x000fe40007f1e0ff */
[----:B------:R-:W-:-:S03]  /*3130*/  I2FP.F32.U32 R6, R14 ;  /* 0x0000000e00067245 */ /* 0x000fc60000201000 */
[----:B------:R-:W1:Y:S01]  /*3140*/  LDC R4, c[0x0][0x618] ;  /* 0x00018600ff047b82 */ /* 0x000e620000000800 */
[----:B------:R-:W-:Y:S02]  /*3150*/  IMAD.X R3, RZ, RZ, ~R0, P0 ;  /* 0x000000ffff037224 */ /* 0x000fe400000e0e00 */
[----:B------:R-:W-:Y:S01]  /*3160*/  FMUL R6, R6, UR4 ;  /* 0x0000000406067c20 */ /* 0x000fe20008400000 */
[----:B------:R-:W-:Y:S01]  /*3170*/  ULDC UR4, c[0x0][0x154] ;  /* 0x0000550000047ab9 */ /* 0x000fe20000000800 */
[-C--:B------:R-:W-:Y:S02]  /*3180*/  IMAD R0, R3, R12.reuse, RZ ;  /* 0x0000000c03007224 */ /* 0x080fe400078e02ff */
[C---:B------:R-:W-:Y:S01]  /*3190*/  IMAD.WIDE.U32 R2, R5.reuse, R12, R18 ;  /* 0x0000000c05027225 */ /* 0x040fe200078e0012 */
[----:B------:R-:W4:Y:S01]  /*31a0*/  LDC R9, c[0x0][0x608] ;  /* 0x00018200ff097b82 */ /* 0x000f220000000800 */
[----:B------:R-:W5:Y:S02]  /*31b0*/  F2I.U32.TRUNC.NTZ R6, R6 ;  /* 0x0000000600067305 */ /* 0x000f64000020f000 */
[----:B------:R-:W-:-:S04]  /*31c0*/  IMAD R5, R5, R13, R0 ;  /* 0x0000000d05057224 */ /* 0x000fc800078e0200 */
[----:B------:R-:W-:Y:S01]  /*31d0*/  IMAD.IADD R3, R3, 0x1, R5 ;  /* 0x0000000103037824 */ /* 0x000fe200078e0205 */
[----:B------:R-:W4:Y:S01]  /*31e0*/  LDC R20, c[0x0][0x658] ;  /* 0x00019600ff147b82 */ /* 0x000f220000000800 */
[----:B------:R-:W-:Y:S02]  /*31f0*/  I2FP.F32.U32 R5, R15 ;  /* 0x0000000f00057245 */ /* 0x000fe40000201000 */
[----:B0-----:R-:W-:-:S03]  /*3200*/  ISETP.NE.U32.AND P0, PT, R24, RZ, PT ;  /* 0x000000ff1800720c */ /* 0x001fc60003f05070 */
[----:B------:R-:W-:Y:S01]  /*3210*/  FMUL R5, R5, UR4 ;  /* 0x0000000405057c20 */ /* 0x000fe20008400000 */
[----:B------:R-:W-:Y:S01]  /*3220*/  ISETP.NE.AND.EX P0, PT, R25, RZ, PT, P0 ;  /* 0x000000ff1900720c */ /* 0x000fe20003f05300 */
[----:B------:R-:W0:Y:S01]  /*3230*/  LDC R7, c[0x0][0x144] ;  /* 0x00005100ff077b82 */ /* 0x000e220000000800 */
[-CC-:B-1----:R-:W-:Y:S01]  /*3240*/  SHF.R.U32.HI R0, RZ, R4.reuse, R3.reuse ;  /* 0x00000004ff007219 */ /* 0x182fe20000011603 */
[----:B-----5:R-:W-:Y:S01]  /*3250*/  IMAD.MOV R6, RZ, RZ, -R6 ;  /* 0x000000ffff067224 */ /* 0x020fe200078e0a06 */
[----:B--23--:R-:W-:-:S05]  /*3260*/  SHF.R.U64 R11, R2, R4, R3 ;  /* 0x00000004020b7219 */ /* 0x00cfca0000001203 */
[----:B------:R-:W1:Y:S01]  /*3270*/  LDC R12, c[0x0][0x148] ;  /* 0x00005200ff0c7b82 */ /* 0x000e620000000800 */
[-CC-:B----4-:R-:W-:Y:S02]  /*3280*/  SHF.R.U64 R8, R11, R9.reuse, R0.reuse ;  /* 0x000000090b087219 */ /* 0x190fe40000001200 */
[----:B------:R-:W-:Y:S02]  /*3290*/  SHF.R.U32.HI R3, RZ, R9, R0 ;  /* 0x00000009ff037219 */ /* 0x000fe40000011600 */
[----:B------:R2:W3:Y:S03]  /*32a0*/  F2I.U32.TRUNC.NTZ R0, R5 ;  /* 0x0000000500007305 */ /* 0x0004e6000020f000 */
[----:B------:R-:W4:Y:S01]  /*32b0*/  LDC R13, c[0x0][0x648] ;  /* 0x00019200ff0d7b82 */ /* 0x000f220000000800 */
[-CC-:B------:R-:W-:Y:S02]  /*32c0*/  SHF.R.U64 R10, R8, R20.reuse, R3.reuse ;  /* 0x00000014080a7219 */ /* 0x180fe40000001203 */
[----:B------:R-:W-:-:S03]  /*32d0*/  SHF.R.U32.HI R3, RZ, R20, R3 ;  /* 0x00000014ff037219 */ /* 0x000fc60000011603 */
[----:B------:R-:W-:Y:S02]  /*32e0*/  IMAD.MOV.U32 R2, RZ, RZ, R10 ;  /* 0x000000ffff027224 */ /* 0x000fe400078e000a */
[----:B------:R-:W1:Y:S01]  /*32f0*/  LDC R21, c[0x0][0x638] ;  /* 0x00018e00ff157b82 */ /* 0x000e620000000800 */
[----:B0-----:R-:W-:-:S07]  /*3300*/  IMAD R14, R7, R6, R14 ;  /* 0x00000006070e7224 */ /* 0x001fce00078e020e */
[----:B------:R-:W0:Y:S08]  /*3310*/  LDC R26, c[0x0][0x610] ;  /* 0x00018400ff1a7b82 */ /* 0x000e300000000800 */
[----:B------:R-:W0:Y:S01]  /*3320*/  LDC R27, c[0x0][0x600] ;  /* 0x00018000ff1b7b82 */ /* 0x000e220000000800 */
[----:B--23--:R-:W-:Y:S05]  /*3330*/  @!P0 BRA `(.L_x_50) ;  /* 0x0000000000288947 */ /* 0x00cfea0003800000 */
[----:B------:R-:W2:Y:S02]  /*3340*/  LDC R7, c[0x0][0x64c] ;  /* 0x00019300ff077b82 */ /* 0x000ea40000000800 */
[----:B--2---:R-:W-:-:S05]  /*3350*/  IADD3 R7, P0, R10, R7, RZ ;  /* 0x000000070a077210 */ /* 0x004fca0007f1e0ff */
        /* <DEDUP_REMOVED lines=8> */
.L_x_50:
[----:B------:R-:W-:Y:S01]  /*33e0*/  ISETP.NE.AND P0, PT, R17, 0x1, PT ;  /* 0x000000011100780c */ /* 0x000fe20003f05270 */
[----:B------:R-:W-:Y:S01]  /*33f0*/  IMAD.MOV R4, RZ, RZ, -R0 ;  /* 0x000000ffff047224 */ /* 0x000fe200078e0a00 */
[----:B----4-:R-:W-:Y:S02]  /*3400*/  SHF.R.U64 R2, R2, R13, R3 ;  /* 0x0000000d02027219 */ /* 0x010fe40000001203 */
[----:B------:R-:W-:Y:S02]  /*3410*/  LOP3.LUT R0, R8, R43, RZ, 0xc0, !PT ;  /* 0x0000002b08007212 */ /* 0x000fe400078ec0ff */
[----:B------:R-:W-:Y:S01]  /*3420*/  LOP3.LUT R11, R11, R42, RZ, 0xc0, !PT ;  /* 0x0000002a0b0b7212 */ /* 0x000fe200078ec0ff */
[----:B------:R-:W-:Y:S02]  /*3430*/  IMAD.MOV R3, RZ, RZ, -R2 ;  /* 0x000000ffff037224 */ /* 0x000fe400078e0a02 */
[----:B------:R-:W-:Y:S02]  /*3440*/  IMAD R47, R39, R2, R0 ;  /* 0x00000002272f7224 */ /* 0x000fe400078e0200 */
[----:B-1----:R-:W-:-:S02]  /*3450*/  IMAD R0, R3, R21, R10 ;  /* 0x0000001503007224 */ /* 0x002fc400078e020a */
[----:B------:R-:W-:Y:S02]  /*3460*/  @P0 IMAD R14, R12, R4, R15 ;  /* 0x000000040c0e0224 */ /* 0x000fe400078e020f */
[----:B0-----:R-:W-:Y:S02]  /*3470*/  IMAD R2, R0, R27, R11 ;  /* 0x0000001b00027224 */ /* 0x001fe400078e020b */
[----:B------:R-:W-:Y:S02]  /*3480*/  IMAD R47, R47, R26, R14 ;  /* 0x0000001a2f2f7224 */ /* 0x000fe400078e020e */
[----:B------:R-:W-:-:S03]  /*3490*/  IMAD.MOV.U32 R3, RZ, RZ, 0x1 ;  /* 0x00000001ff037424 */ /* 0x000fc600078e00ff */
[----:B------:R-:W-:Y:S02]  /*34a0*/  SEL R46, R2, R47, !P0 ;  /* 0x0000002f022e7207 */ /* 0x000fe40004000000 */
[----:B------:R-:W-:Y:S02]  /*34b0*/  PRMT R0, R3, 0x7610, R0 ;  /* 0x0000761003007816 */ /* 0x000fe40000000000 */
[----:B------:R-:W-:-:S07]  /*34c0*/  SEL R47, R47, R2, !P0 ;  /* 0x000000022f2f7207 */ /* 0x000fce0004000000 */
.L_x_48:
[----:B------:R-:W-:Y:S01]  /*34d0*/  LOP3.LUT P0, RZ, R0, 0xff, RZ, 0xc0, !PT ;  /* 0x000000ff00ff7812 */ /* 0x000fe2000780c0ff */
[----:B------:R-:W-:-:S04]  /*34e0*/  UIMAD.WIDE.U32 UR4, UR41, 0x51eb851f, URZ ;  /* 0x51eb851f290478a5 */ /* 0x000fc8000f8e003f */
[----:B------:R-:W-:-:S04]  /*34f0*/  USHF.R.U32.HI UR4, URZ, 0x4, UR5 ;  /* 0x000000043f047899 */ /* 0x000fc80008011605 */
[----:B------:R-:W-:-:S04]  /*3500*/  UIMAD UR41, UR4, -0x32, UR41 ;  /* 0xffffffce042978a4 */ /* 0x000fc8000f8e0229 */
[----:B------:R-:W-:Y:S08]  /*3510*/  @P0 BRA `(.L_x_51) ;  /* 0xffffffe400500947 */ /* 0x000ff0000383ffff */
[----:B------:R-:W-:Y:S05]  /*3520*/  EXIT ;  /* 0x000000000000794d */ /* 0x000fea0003800000 */
.L_x_8:
        /* <DEDUP_REMOVED lines=26> */
.L_x_53:
[----:B------:R-:W0:Y:S01]  /*36d0*/  LDC.64 R26, c[0x0][0x640] ;  /* 0x00019000ff1a7b82 */ /* 0x000e220000000a00 */
[-CC-:B------:R-:W-:Y:S01]  /*36e0*/  SHF.R.U64 R20, R12, R6.reuse, R13.reuse ;  /* 0x000000060c147219 */ /* 0x180fe2000000120d */
[----:B------:R-:W-:Y:S01]  /*36f0*/  IMAD.MOV.U32 R30, RZ, RZ, 0x1 ;  /* 0x00000001ff1e7424 */ /* 0x000fe200078e00ff */
[----:B------:R-:W-:Y:S02]  /*3700*/  SHF.R.U32.HI R6, RZ, R6, R13 ;  /* 0x00000006ff067219 */ /* 0x000fe4000001160d */
[----:B------:R-:W-:-:S03]  /*3710*/  IADD3 R11, P0, RZ, -R20, RZ ;  /* 0x80000014ff0b7210 */ /* 0x000fc60007f1e0ff */
[----:B------:R-:W1:Y:S02]  /*3720*/  LDC R10, c[0x0][0x618] ;  /* 0x00018600ff0a7b82 */ /* 0x000e640000000800 */
[----:B------:R-:W-:-:S04]  /*3730*/  IMAD.X R9, RZ, RZ, ~R6, P0 ;  /* 0x000000ffff097224 */ /* 0x000fc800000e0e06 */
[-C--:B------:R-:W-:Y:S02]  /*3740*/  IMAD R6, R9, R22.reuse, RZ ;  /* 0x0000001609067224 */ /* 0x080fe400078e02ff */
[----:B------:R-:W2:Y:S01]  /*3750*/  LDC R12, c[0x0][0x608] ;  /* 0x00018200ff0c7b82 */ /* 0x000ea20000000800 */
[----:B------:R-:W-:-:S04]  /*3760*/  IMAD.WIDE.U32 R8, R11, R22, R18 ;  /* 0x000000160b087225 */ /* 0x000fc800078e0012 */
[----:B------:R-:W-:-:S03]  /*3770*/  IMAD R11, R11, R23, R6 ;  /* 0x000000170b0b7224 */ /* 0x000fc600078e0206 */
[----:B------:R-:W3:Y:S01]  /*3780*/  LDC R25, c[0x0][0x658] ;  /* 0x00019600ff197b82 */ /* 0x000ee20000000800 */
[----:B------:R-:W-:Y:S01]  /*3790*/  IMAD.IADD R9, R9, 0x1, R11 ;  /* 0x0000000109097824 */ /* 0x000fe200078e020b */
[----:B0-----:R-:W-:-:S04]  /*37a0*/  ISETP.NE.U32.AND P0, PT, R26, RZ, PT ;  /* 0x000000ff1a00720c */ /* 0x001fc80003f05070 */
[----:B------:R-:W-:Y:S02]  /*37b0*/  ISETP.NE.AND.EX P0, PT, R27, RZ, PT, P0 ;  /* 0x000000ff1b00720c */ /* 0x000fe40003f05300 */
[----:B------:R-:W0:Y:S01]  /*37c0*/  LDC R22, c[0x0][0x600] ;  /* 0x00018000ff167b82 */ /* 0x000e220000000800 */
[-CC-:B-1----:R-:W-:Y:S01]  /*37d0*/  SHF.R.U64 R14, R8, R10.reuse, R9.reuse ;  /* 0x0000000a080e7219 */ /* 0x182fe20000001209 */
[----:B------:R-:W-:Y:S01]  /*37e0*/  IMAD.MOV.U32 R8, RZ, RZ, -0x1 ;  /* 0xffffffffff087424 */ /* 0x000fe200078e00ff */
[----:B------:R-:W-:-:S05]  /*37f0*/  SHF.R.U32.HI R9, RZ, R10, R9 ;  /* 0x0000000aff097219 */ /* 0x000fca0000011609 */
[----:B------:R-:W1:Y:S01]  /*3800*/  LDC R28, c[0x0][0x648] ;  /* 0x00019200ff1c7b82 */ /* 0x000e620000000800 */
[-CC-:B--2---:R-:W-:Y:S02]  /*3810*/  SHF.R.U64 R21, R14, R12.reuse, R9.reuse ;  /* 0x0000000c0e157219 */ /* 0x184fe40000001209 */
[----:B------:R-:W-:-:S05]  /*3820*/  SHF.R.U32.HI R6, RZ, R12, R9 ;  /* 0x0000000cff067219 */ /* 0x000fca0000011609 */
[----:B------:R-:W2:Y:S01]  /*3830*/  LDC R29, c[0x0][0x638] ;  /* 0x00018e00ff1d7b82 */ /* 0x000ea20000000800 */
[-C--:B---3--:R-:W-:Y:S02]  /*3840*/  SHF.L.U32 R8, R8, R25.reuse, RZ ;  /* 0x0000001908087219 */ /* 0x088fe400000006ff */
[-CC-:B------:R-:W-:Y:S02]  /*3850*/  SHF.R.U64 R23, R21, R25.reuse, R6.reuse ;  /* 0x0000001915177219 */ /* 0x180fe40000001206 */
[----:B------:R-:W-:Y:S02]  /*3860*/  LOP3.LUT R32, RZ, R8, RZ, 0x33, !PT ;  /* 0x00000008ff207212 */ /* 0x000fe400078e33ff */
[----:B------:R-:W-:Y:S01]  /*3870*/  SHF.R.U32.HI R9, RZ, R25, R6 ;  /* 0x00000019ff097219 */ /* 0x000fe20000011606 */
[----:B------:R-:W3:Y:S01]  /*3880*/  LDC R31, c[0x0][0x610] ;  /* 0x00018400ff1f7b82 */ /* 0x000ee20000000800 */
[----:B------:R-:W-:Y:S01]  /*3890*/  IMAD.MOV.U32 R8, RZ, RZ, R23 ;  /* 0x000000ffff087224 */ /* 0x000fe200078e0017 */
[----:B------:R-:W-:Y:S06]  /*38a0*/  @!P0 BRA `(.L_x_54) ;  /* 0x0000000000288947 */ /* 0x000fec0003800000 */
        /* <DEDUP_REMOVED lines=10> */
.L_x_54:
[----:B------:R-:W-:Y:S02]  /*3950*/  ISETP.NE.AND P0, PT, R17, 0x1, PT ;  /* 0x000000011100780c */ /* 0x000fe40003f05270 */
[----:B-1----:R-:W-:Y:S01]  /*3960*/  SHF.R.U64 R6, R8, R28, R9 ;  /* 0x0000001c08067219 */ /* 0x002fe20000001209 */
[----:B0-----:R-:W-:Y:S01]  /*3970*/  VIADD R9, R22, 0xffffffff ;  /* 0xffffffff16097836 */ /* 0x001fe20000000000 */
[----:B------:R-:W-:Y:S02]  /*3980*/  SHF.L.U32 R30, R30, R25, RZ ;  /* 0x000000191e1e7219 */ /* 0x000fe400000006ff */
[----:B------:R-:W-:Y:S01]  /*3990*/  LOP3.LUT R5, R21, R32, RZ, 0xc0, !PT ;  /* 0x0000002015057212 */ /* 0x000fe200078ec0ff */
[----:B------:R-:W-:-:S04]  /*39a0*/  IMAD.MOV R8, RZ, RZ, -R6 ;  /* 0x000000ffff087224 */ /* 0x000fc800078e0a06 */
[----:B------:R-:W-:Y:S01]  /*39b0*/  IMAD R6, R30, R6, R5 ;  /* 0x000000061e067224 */ /* 0x000fe200078e0205 */
[----:B------:R-:W-:Y:S01]  /*39c0*/  LOP3.LUT R5, R14, R9, RZ, 0xc0, !PT ;  /* 0x000000090e057212 */ /* 0x000fe200078ec0ff */
[----:B------:R-:W-:Y:S02]  /*39d0*/  @P0 IMAD R3, R7, R24, R4 ;  /* 0x0000001807030224 */ /* 0x000fe400078e0204 */
[----:B--2---:R-:W-:Y:S02]  /*39e0*/  IMAD R4, R8, R29, R23 ;  /* 0x0000001d08047224 */ /* 0x004fe400078e0217 */
[----:B---3--:R-:W-:Y:S02]  /*39f0*/  IMAD R3, R6, R31, R3 ;  /* 0x0000001f06037224 */ /* 0x008fe400078e0203 */
[----:B------:R-:W-:Y:S02]  /*3a00*/  IMAD R4, R4, R22, R5 ;  /* 0x0000001604047224 */ /* 0x000fe400078e0205 */
[----:B------:R-:W-:-:S03]  /*3a10*/  IMAD.MOV.U32 R6, RZ, RZ, 0x1 ;  /* 0x00000001ff067424 */ /* 0x000fc600078e00ff */
[----:B------:R-:W-:Y:S02]  /*3a20*/  SEL R22, R4, R3, !P0 ;  /* 0x0000000304167207 */ /* 0x000fe40004000000 */
[----:B------:R-:W-:-:S07]  /*3a30*/  SEL R21, R3, R4, !P0 ;  /* 0x0000000403157207 */ /* 0x000fce0004000000 */
.L_x_52:
[----:B------:R-:W-:-:S08]  /*3a40*/  NOP ;  /* 0x0000000000007918 */ /* 0x000fd00000000000 */
[----:B------:R-:W0:-:S00]  /*3a50*/  USETMAXREG.DEALLOC.CTAPOOL 0x28 ;  /* 0x00000028000079c8 */ /* 0x000e0000080e0500 */
[----:B0-----:R-:W-:-:S13]  /*3a60*/  ISETP.NE.AND P0, PT, R2, RZ, PT ;  /* 0x000000ff0200720c */ /* 0x001fda0003f05270 */
[----:B------:R-:W-:Y:S05]  /*3a70*/  @P0 EXIT ;  /* 0x000000000000094d */ /* 0x000fea0003800000 */
[----:B------:R-:W-:Y:S01]  /*3a80*/  LOP3.LUT P0, RZ, R6, 0xff, RZ, 0xc0, !PT ;  /* 0x000000ff06ff7812 */ /* 0x000fe2000780c0ff */
[----:B------:R-:W-:Y:S02]  /*3a90*/  IMAD.MOV.U32 R6, RZ, RZ, 0x1 ;  /* 0x00000001ff067424 */ /* 0x000fe400078e00ff */
[----:B------:R-:W-:-:S10]  /*3aa0*/  IMAD.MOV.U32 R7, RZ, RZ, RZ ;  /* 0x000000ffff077224 */ /* 0x000fd400078e00ff */
[----:B------:R-:W-:Y:S05]  /*3ab0*/  @!P0 BRA `(.L_x_55) ;  /* 0x0000000c00288947 */ /* 0x000fea0003800000 */
[----:B------:R-:W0:Y:S01]  /*3ac0*/  LDC R2, c[0x0][0x28c] ;  /* 0x0000a300ff027b82 */ /* 0x000e220000000800 */
[----:B------:R-:W1:Y:S01]  /*3ad0*/  S2R R12, SR_CgaCtaId ;  /* 0x00000000000c7919 */ /* 0x000e620000008800 */
[----:B------:R-:W-:Y:S01]  /*3ae0*/  ULDC UR5, c[0x0][0x658] ;  /* 0x0001960000057ab9 */ /* 0x000fe20000000800 */
[----:B------:R-:W-:Y:S01]  /*3af0*/  UMOV UR6, 0xffffffff ;  /* 0xffffffff00067882 */ /* 0x000fe20000000000 */
[----:B------:R-:W-:Y:S01]  /*3b00*/  BSSY B0, `(.L_x_55) ;  /* 0x00000c5000007945 */ /* 0x000fe20003800000 */
[----:B------:R-:W-:Y:S01]  /*3b10*/  USHF.L.U32 UR6, UR6, UR5, URZ ;  /* 0x0000000506067299 */ /* 0x000fe2000800063f */
[----:B------:R-:W-:Y:S01]  /*3b20*/  IMAD.MOV.U32 R9, RZ, RZ, 0x1 ;  /* 0x00000001ff097424 */ /* 0x000fe200078e00ff */
[----:B------:R-:W-:Y:S01]  /*3b30*/  LOP3.LUT R8, R16, 0x2, RZ, 0xfc, !PT ;  /* 0x0000000210087812 */ /* 0x000fe200078efcff */
[----:B------:R-:W-:Y:S01]  /*3b40*/  IMAD.MOV.U32 R6, RZ, RZ, 0x1 ;  /* 0x00000001ff067424 */ /* 0x000fe200078e00ff */
[----:B------:R-:W-:Y:S01]  /*3b50*/  ULDC UR4, c[0x0][0x600] ;  /* 0x0001800000047ab9 */ /* 0x000fe20000000800 */
[----:B------:R-:W-:Y:S01]  /*3b60*/  IMAD.MOV.U32 R7, RZ, RZ, RZ ;  /* 0x000000ffff077224 */ /* 0x000fe200078e00ff */
[----:B------:R-:W-:Y:S01]  /*3b70*/  UMOV UR7, 0x1 ;  /* 0x0000000100077882 */ /* 0x000fe20000000000 */
[----:B------:R-:W-:-:S02]  /*3b80*/  UIADD3 UR15, UR4, -0x1, URZ ;  /* 0xffffffff040f7890 */ /* 0x000fc4000fffe03f */
[----:B------:R-:W-:Y:S02]  /*3b90*/  USHF.L.U32 UR17, UR7, UR5, URZ ;  /* 0x0000000507117299 */ /* 0x000fe4000800063f */
[----:B------:R-:W-:Y:S01]  /*3ba0*/  ULOP3.LUT UR16, URZ, UR6, URZ, 0x33, !UPT ;  /* 0x000000063f107292 */ /* 0x000fe2000f8e333f */
[----:B------:R-:W-:Y:S01]  /*3bb0*/  ULDC.64 UR20, c[0x0][0x198] ;  /* 0x0000660000147ab9 */ /* 0x000fe20000000a00 */
[----:B0-----:R-:W-:-:S05]  /*3bc0*/  VIADD R2, R2, 0xf ;  /* 0x0000000f02027836 */ /* 0x001fca0000000000 */
[----:B------:R-:W-:-:S04]  /*3bd0*/  SHF.R.S32.HI R3, RZ, 0x1f, R2 ;  /* 0x0000001fff037819 */ /* 0x000fc80000011402 */
[----:B------:R-:W-:Y:S01]  /*3be0*/  LEA.HI R3, R3, R2, RZ, 0x4 ;  /* 0x0000000203037211 */ /* 0x000fe200078f20ff */
[C---:B-1----:R-:W-:Y:S02]  /*3bf0*/  IMAD.SHL.U32 R11, R12.reuse, 0x8, RZ ;  /* 0x000000080c0b7824 */ /* 0x042fe400078e00ff */
[----:B------:R-:W-:Y:S01]  /*3c00*/  IMAD.SHL.U32 R12, R12, 0x80, RZ ;  /* 0x000000800c0c7824 */ /* 0x000fe200078e00ff */
[----:B------:R-:W-:Y:S02]  /*3c10*/  SHF.R.S32.HI R10, RZ, 0x4, R3 ;  /* 0x00000004ff0a7819 */ /* 0x000fe40000011403 */
[----:B------:R-:W-:Y:S02]  /*3c20*/  LOP3.LUT R11, R11, 0x8, RZ, 0xc0, !PT ;  /* 0x000000080b0b7812 */ /* 0x000fe400078ec0ff */
[----:B------:R-:W-:Y:S01]  /*3c30*/  LOP3.LUT R12, R12, 0x80, RZ, 0xc0, !PT ;  /* 0x000000800c0c7812 */ /* 0x000fe200078ec0ff */
[----:B------:R-:W-:-:S07]  /*3c40*/  VIADD R13, R10, 0x1 ;  /* 0x000000010a0d7836 */ /* 0x000fce0000000000 */
.L_x_66:
[----:B------:R-:W-:-:S03]  /*3c50*/  UMOV UR4, 0xffffffff ;  /* 0xffffffff00047882 */ /* 0x000fc60000000000 */
[----:B------:R-:W-:Y:S05]  /*3c60*/  BRA.DIV UR4, `(.L_x_56) ;  /* 0x0000002a04207947 */ /* 0x000fea000b800000 */
[----:B------:R-:W-:-:S13]  /*3c70*/  ELECT P6, URZ, PT ;  /* 0x00000000003f782f */ /* 0x000fda00038c0000 */
.L_x_123:
[----:B------:R-:W0:Y:S01]  /*3c80*/  LDC R2, c[0x0][0x28c] ;  /* 0x0000a300ff027b82 */ /* 0x000e220000000800 */
[----:B------:R-:W-:Y:S01]  /*3c90*/  BSSY B1, `(.L_x_57) ;  /* 0x0000038000017945 */ /* 0x000fe20003800000 */
[----:B0-----:R-:W-:-:S13]  /*3ca0*/  ISETP.LT.OR P6, PT, R2, 0x1, !P6 ;  /* 0x000000010200780c */ /* 0x001fda00077c1670 */
[----:B------:R-:W-:Y:S05]  /*3cb0*/  @P6 BRA `(.L_x_58) ;  /* 0x0000000000d46947 */ /* 0x000fea0003800000 */
[----:B------:R-:W-:Y:S02]  /*3cc0*/  IMAD R22, R22, 0x10, R11 ;  /* 0x0000001016167824 */ /* 0x000fe400078e020b */
[----:B------:R-:W-:Y:S02]  /*3cd0*/  IMAD.SHL.U32 R21, R21, 0x80, RZ ;  /* 0x0000008015157824 */ /* 0x000fe400078e00ff */
[----:B------:R-:W-:Y:S02]  /*3ce0*/  IMAD.MOV.U32 R23, RZ, RZ, RZ ;  /* 0x000000ffff177224 */ /* 0x000fe400078e00ff */
[----:B------:R-:W-:Y:S02]  /*3cf0*/  IMAD.MOV.U32 R2, RZ, RZ, R13 ;  /* 0x000000ffff027224 */ /* 0x000fe400078e000d */
[----:B------:R-:W-:Y:S02]  /*3d00*/  IMAD.MOV.U32 R3, RZ, RZ, R6 ;  /* 0x000000ffff037224 */ /* 0x000fe400078e0006 */
[----:B------:R-:W-:-:S07]  /*3d10*/  IMAD.MOV.U32 R5, RZ, RZ, R7 ;  /* 0x000000ffff057224 */ /* 0x000fce00078e0007 */
.L_x_61:
[----:B------:R-:W0:Y:S01]  /*3d20*/  S2R R15, SR_CgaCtaId ;  /* 0x00000000000f7919 */ /* 0x000e220000008800 */
[----:B------:R-:W-:Y:S02]  /*3d30*/  MOV R4, 0x400 ;  /* 0x0000040000047802 */ /* 0x000fe40000000f00 */
[----:B------:R-:W-:-:S13]  /*3d40*/  ISETP.NE.AND P1, PT, R0, RZ, PT ;  /* 0x000000ff0000720c */ /* 0x000fda0003f25270 */
[----:B------:R-:W1:Y:S01]  /*3d50*/  @!P1 LDC R14, c[0x0][0x500] ;  /* 0x00014000ff0e9b82 */ /* 0x000e620000000800 */
[----:B0-----:R-:W-:Y:S02]  /*3d60*/  LEA R24, R15, R4, 0x18 ;  /* 0x000000040f187211 */ /* 0x001fe400078ec0ff */
[----:B------:R-:W-:-:S03]  /*3d70*/  SHF.L.U32 R4, R3, 0x1f, RZ ;  /* 0x0000001f03047819 */ /* 0x000fc600000006ff */
[----:B------:R-:W-:-:S04]  /*3d80*/  IMAD R15, R5, 0x8, R24 ;  /* 0x00000008050f7824 */ /* 0x000fc800078e0218 */
[----:B------:R-:W0:Y:S02]  /*3d90*/  SYNCS.PHASECHK.TRANS64.TRYWAIT P0, [R15+URZ+0x190], R4 ;  /* 0x000190040f0075a7 */ /* 0x000e24000800017f */
[----:B01----:R-:W-:Y:S05]  /*3da0*/  @!P0 BRA `(.L_x_59) ;  /* 0x0000002400f08947 */ /* 0x003fea0003800000 */
.L_x_124:
[----:B0-----:R-:W-:Y:S01]  /*3db0*/  PRMT R4, R8, 0x9910, RZ ;  /* 0x0000991008047816 */ /* 0x001fe200000000ff */
[----:B------:R0:W-:Y:S03]  /*3dc0*/  @!P1 SYNCS.ARRIVE.TRANS64 RZ, [R15+URZ], R14 ;  /* 0x0000000e0fff99a7 */ /* 0x0001e6000800003f */
[----:B------:R-:W-:-:S13]  /*3dd0*/  ISETP.NE.AND P0, PT, R4, 0x2, PT ;  /* 0x000000020400780c */ /* 0x000fda0003f05270 */
[----:B0-----:R-:W-:Y:S05]  /*3de0*/  @P0 BRA `(.L_x_60) ;  /* 0x0000000000040947 */ /* 0x001fea0003800000 */
[----:B------:R-:W-:Y:S01]  /*3df0*/  BPT.TRAP 0x1 ;  /* 0x000000040000795c */ /* 0x000fe20000300000 */
.L_x_60:
[----:B------:R-:W-:Y:S01]  /*3e00*/  IMAD R4, R5, 0x100, R12 ;  /* 0x0000010005047824 */ /* 0x000fe200078e020c */
[----:B------:R-:W-:Y:S01]  /*3e10*/  R2UR UR9, R15 ;  /* 0x000000000f0972ca */ /* 0x000fe200000e0000 */
[--C-:B------:R-:W-:Y:S01]  /*3e20*/  IMAD R14, R5, 0x1000, R24.reuse ;  /* 0x00001000050e7824 */ /* 0x100fe200078e0218 */
[----:B------:R-:W-:Y:S01]  /*3e30*/  UIADD3 UR4, UP0, UR20, 0xf0, URZ ;  /* 0x000000f014047890 */ /* 0x000fe2000ff1e03f */
[----:B------:R-:W-:Y:S01]  /*3e40*/  IMAD R4, R4, 0x2, R24 ;  /* 0x0000000204047824 */ /* 0x000fe200078e0218 */
[----:B------:R-:W-:Y:S01]  /*3e50*/  R2UR UR11, R21 ;  /* 0x00000000150b72ca */ /* 0x000fe200000e0000 */
[----:B------:R-:W-:Y:S01]  /*3e60*/  VIADD R2, R2, 0xffffffff ;  /* 0xffffffff02027836 */ /* 0x000fe20000000000 */
[----:B------:R-:W-:Y:S01]  /*3e70*/  R2UR UR5, R14 ;  /* 0x000000000e0572ca */ /* 0x000fe200000e0000 */
[----:B------:R-:W-:Y:S01]  /*3e80*/  UIADD3 UR22, UP1, UR20, 0x1f0, URZ ;  /* 0x000001f014167890 */ /* 0x000fe2000ff3e03f */
[----:B------:R-:W-:Y:S01]  /*3e90*/  R2UR UR8, R4 ;  /* 0x00000000040872ca */ /* 0x000fe200000e0000 */
[----:B------:R-:W-:Y:S01]  /*3ea0*/  VIADD R5, R5, 0x1 ;  /* 0x0000000105057836 */ /* 0x000fe20000000000 */
[----:B------:R-:W-:Y:S01]  /*3eb0*/  R2UR UR10, R23 ;  /* 0x00000000170a72ca */ /* 0x000fe200000e0000 */
[----:B------:R-:W-:Y:S01]  /*3ec0*/  UIADD3.X UR23, URZ, UR21, URZ, UP1, !UPT ;  /* 0x000000153f177290 */ /* 0x000fe20008ffe43f */
[----:B------:R-:W-:Y:S01]  /*3ed0*/  R2UR UR12, R20 ;  /* 0x00000000140c72ca */ /* 0x000fe200000e0000 */
[----:B------:R-:W-:Y:S01]  /*3ee0*/  UMOV UR6, 0x0 ;  /* 0x0000000000067882 */ /* 0x000fe20000000000 */
[----:B------:R-:W-:Y:S01]  /*3ef0*/  R2UR UR18, R22 ;  /* 0x00000000161272ca */ /* 0x000fe200000e0000 */
[----:B------:R-:W-:Y:S01]  /*3f00*/  UMOV UR7, 0x10000000 ;  /* 0x1000000000077882 */ /* 0x000fe20000000000 */
[----:B------:R-:W-:Y:S01]  /*3f10*/  ISETP.GT.AND P1, PT, R2, 0x1, PT ;  /* 0x000000010200780c */ /* 0x000fe20003f24270 */
[----:B------:R-:W-:Y:S01]  /*3f20*/  UMOV UR19, 0x30000 ;  /* 0x0003000000137882 */ /* 0x000fe20000000000 */
[----:B------:R-:W-:Y:S01]  /*3f30*/  ISETP.NE.AND P0, PT, R5, 0x32, PT ;  /* 0x000000320500780c */ /* 0x000fe20003f05270 */
[----:B------:R-:W-:Y:S01]  /*3f40*/  UIADD3 UR13, UR5, 0x400, URZ ;  /* 0x00000400050d7890 */ /* 0x000fe2000fffe03f */
[----:B------:R-:W-:Y:S01]  /*3f50*/  VIADD R23, R23, 0x10 ;  /* 0x0000001017177836 */ /* 0x000fe20000000000 */
[----:B------:R-:W-:Y:S01]  /*3f60*/  UIADD3.X UR5, URZ, UR21, URZ, UP0, !UPT ;  /* 0x000000153f057290 */ /* 0x000fe200087fe43f */
[----:B------:R-:W-:Y:S01]  /*3f70*/  SEL R4, RZ, 0x1, P0 ;  /* 0x00000001ff047807 */ /* 0x000fe20000000000 */
[----:B------:R-:W-:Y:S01]  /*3f80*/  UIADD3 UR14, UR8, 0x32400, URZ ;  /* 0x00032400080e7890 */ /* 0x000fe2000fffe03f */
[----:B------:R-:W-:-:S02]  /*3f90*/  SEL R5, R5, RZ, P0 ;  /* 0x000000ff05057207 */ /* 0x000fc40000000000 */
[----:B------:R-:W-:Y:S01]  /*3fa0*/  UMOV UR8, UR13 ;  /* 0x0000000d00087c82 */ /* 0x000fe20008000000 */
[----:B------:R-:W-:-:S03]  /*3fb0*/  LOP3.LUT R3, R3, R4, RZ, 0x3c, !PT ;  /* 0x0000000403037212 */ /* 0x000fc600078e3cff */
[----:B------:R0:W-:Y:S02]  /*3fc0*/  UTMALDG.3D [UR8], [UR4], desc[UR6] ;  /* 0x00000608040075b4 */ /* 0x0001e40008011000 */
[----:B0-----:R-:W-:Y:S01]  /*3fd0*/  UMOV UR8, UR14 ;  /* 0x0000000e00087c82 */ /* 0x001fe20008000000 */
[----:B------:R-:W-:Y:S02]  /*3fe0*/  UMOV UR11, UR18 ;  /* 0x00000012000b7c82 */ /* 0x000fe40008000000 */
[----:B------:R0:W-:Y:S02]  /*3ff0*/  UTMALDG.3D.MULTICAST [UR8], [UR22], UR19, desc[UR6] ;  /* 0x00000608160073b4 */ /* 0x0001e40008011813 */
[----:B0-----:R-:W-:Y:S05]  /*4000*/  @P1 BRA `(.L_x_61) ;  /* 0xfffffffc00441947 */ /* 0x001fea000383ffff */
.L_x_58:
[----:B------:R-:W-:Y:S05]  /*4010*/  BSYNC B1 ;  /* 0x0000000000017941 */ /* 0x000fea0003800000 */
.L_x_57:
[----:B------:R-:W-:Y:S01]  /*4020*/  LOP3.LUT P1, RZ, R9, 0xff, RZ, 0xc0, !PT ;  /* 0x000000ff09ff7812 */ /* 0x000fe2000782c0ff */
[C---:B------:R-:W-:Y:S01]  /*4030*/  IMAD.IADD R4, R10.reuse, 0x1, R7 ;  /* 0x000000010a047824 */ /* 0x040fe200078e0207 */
[----:B------:R-:W-:Y:S01]  /*4040*/  ULDC.64 UR4, c[0x0][0x650] ;  /* 0x0001940000047ab9 */ /* 0x000fe20000000a00 */
[----:B------:R-:W-:Y:S01]  /*4050*/  ISETP.GE.U32.AND P2, PT, R10, 0x32, PT ;  /* 0x000000320a00780c */ /* 0x000fe20003f46070 */
[----:B------:R-:W-:Y:S01]  /*4060*/  BSSY B1, `(.L_x_62) ;  /* 0x000006c000017945 */ /* 0x000fe20003800000 */
[----:B------:R-:W-:Y:S01]  /*4070*/  IMAD.MOV.U32 R21, RZ, RZ, -0x1 ;  /* 0xffffffffff157424 */ /* 0x000fe200078e00ff */
[----:B------:R-:W-:Y:S01]  /*4080*/  ISETP.GT.U32.AND P0, PT, R4, 0x31, PT ;  /* 0x000000310400780c */ /* 0x000fe20003f04070 */
[----:B------:R-:W-:Y:S01]  /*4090*/  IMAD.MOV.U32 R22, RZ, RZ, -0x1 ;  /* 0xffffffffff167424 */ /* 0x000fe200078e00ff */
[----:B------:R-:W-:Y:S01]  /*40a0*/  PRMT R9, RZ, 0x7610, R9 ;  /* 0x00007610ff097816 */ /* 0x000fe20000000009 */
[----:B------:R-:W-:Y:S01]  /*40b0*/  IMAD.MOV.U32 R20, RZ, RZ, -0x1 ;  /* 0xffffffffff147424 */ /* 0x000fe200078e00ff */
[----:B------:R-:W-:-:S03]  /*40c0*/  ISETP.LT.U32.AND P0, PT, R10, 0x32, P0 ;  /* 0x000000320a00780c */ /* 0x000fc60000701070 */
[----:B------:R-:W0:Y:S01]  /*40d0*/  @P1 S2R R3, SR_CgaCtaId ;  /* 0x0000000000031919 */ /* 0x000e220000008800 */
[----:B------:R-:W-:-:S04]  /*40e0*/  @P1 MOV R2, 0x400 ;  /* 0x0000040000021802 */ /* 0x000fc80000000f00 */
[----:B0-----:R-:W-:Y:S01]  /*40f0*/  @P1 LEA R5, R3, R2, 0x18 ;  /* 0x0000000203051211 */ /* 0x001fe200078ec0ff */
[----:B------:R-:W-:-:S03]  /*4100*/  IMAD.WIDE.U32 R2, R4, 0x51eb851f, RZ ;  /* 0x51eb851f04027825 */ /* 0x000fc600078e00ff */
[----:B------:R0:W-:Y:S01]  /*4110*/  @P1 SYNCS.ARRIVE.TRANS64.A1T0 RZ, [R5+URZ+0x338], RZ ;  /* 0x000338ff05ff19a7 */ /* 0x0001e2000810003f */
[----:B------:R-:W-:Y:S02]  /*4120*/  IADD3 R18, P1, R18, UR36, RZ ;  /* 0x0000002412127c10 */ /* 0x000fe4000ff3e0ff */
[----:B------:R-:W-:Y:S02]  /*4130*/  PRMT R2, RZ, 0x7610, R2 ;  /* 0x00007610ff027816 */ /* 0x000fe40000000002 */
[----:B------:R-:W-:Y:S02]  /*4140*/  IADD3.X R19, R19, UR42, RZ, P1, !PT ;  /* 0x0000002a13137c10 */ /* 0x000fe40008ffe4ff */
[----:B0-----:R-:W-:Y:S02]  /*4150*/  SHF.R.U32.HI R5, RZ, 0x4, R3 ;  /* 0x00000004ff057819 */ /* 0x001fe40000011603 */
[----:B------:R-:W-:Y:S02]  /*4160*/  SEL R3, RZ, 0x1, !P0 ;  /* 0x00000001ff037807 */ /* 0x000fe40004000000 */
[----:B------:R-:W-:Y:S01]  /*4170*/  ISETP.GE.U32.AND P0, PT, R18, UR4, PT ;  /* 0x0000000412007c0c */ /* 0x000fe2000bf06070 */
[----:B------:R-:W-:Y:S01]  /*4180*/  IMAD R7, R5, -0x32, R4 ;  /* 0xffffffce05077824 */ /* 0x000fe200078e0204 */
[----:B------:R-:W-:-:S02]  /*4190*/  LOP3.LUT R6, R6, R3, RZ, 0x3c, !PT ;  /* 0x0000000306067212 */ /* 0x000fc400078e3cff */
[----:B------:R-:W-:Y:S02]  /*41a0*/  ISETP.GE.U32.AND.EX P0, PT, R19, UR5, PT, P0 ;  /* 0x0000000513007c0c */ /* 0x000fe4000bf06100 */
[----:B------:R-:W-:-:S11]  /*41b0*/  @P2 LOP3.LUT R6, R6, 0x1, R5, 0x78, !PT ;  /* 0x0000000106062812 */ /* 0x000fd600078e7805 */
[----:B------:R-:W-:Y:S05]  /*41c0*/  @P0 BRA `(.L_x_63) ;  /* 0x0000000400540947 */ /* 0x000fea0003800000 */
[----:B------:R-:W0:Y:S01]  /*41d0*/  S2R R15, SR_CTAID.X ;  /* 0x00000000000f7919 */ /* 0x000e220000002500 */
[----:B------:R-:W-:Y:S01]  /*41e0*/  ULDC.64 UR4, c[0x0][0x628] ;  /* 0x00018a0000047ab9 */ /* 0x000fe20000000a00 */
[----:B------:R-:W-:Y:S01]  /*41f0*/  ULDC UR7, c[0x0][0x630] ;  /* 0x00018c0000077ab9 */ /* 0x000fe20000000800 */
[----:B------:R-:W-:Y:S01]  /*4200*/  ISETP.NE.U32.AND P0, PT, RZ, UR4, PT ;  /* 0x00000004ff007c0c */ /* 0x000fe2000bf05070 */
[----:B------:R-:W1:Y:S01]  /*4210*/  S2R R20, SR_CTAID.Y ;  /* 0x0000000000147919 */ /* 0x000e620000002600 */
[----:B------:R-:W-:Y:S01]  /*4220*/  ULDC UR8, c[0x0][0x150] ;  /* 0x0000540000087ab9 */ /* 0x000fe20000000800 */
[----:B------:R-:W-:Y:S01]  /*4230*/  IMAD.MOV.U32 R2, RZ, RZ, R18 ;  /* 0x000000ffff027224 */ /* 0x000fe200078e0012 */
[----:B------:R-:W-:Y:S01]  /*4240*/  ISETP.NE.AND.EX P0, PT, RZ, UR5, PT, P0 ;  /* 0x00000005ff007c0c */ /* 0x000fe2000bf05300 */
[----:B------:R-:W-:Y:S01]  /*4250*/  IMAD.MOV.U32 R3, RZ, RZ, R19 ;  /* 0x000000ffff037224 */ /* 0x000fe200078e0013 */
[----:B0-----:R-:W-:-:S11]  /*4260*/  I2FP.F32.U32 R22, R15 ;  /* 0x0000000f00167245 */ /* 0x001fd60000201000 */
[----:B------:R-:W-:Y:S05]  /*4270*/  @!P0 BRA `(.L_x_64) ;  /* 0x0000000000288947 */ /* 0x000fea0003800000 */
[----:B------:R-:W-:Y:S02]  /*4280*/  ULDC UR6, c[0x0][0x634] ;  /* 0x00018d0000067ab9 */ /* 0x000fe40000000800 */
[----:B------:R-:W-:-:S05]  /*4290*/  IADD3 R3, P0, R18, UR6, RZ ;  /* 0x0000000612037c10 */ /* 0x000fca000ff1e0ff */
[----:B------:R-:W-:-:S04]  /*42a0*/  IMAD.X R21, RZ, RZ, R19, P0 ;  /* 0x000000ffff157224 */ /* 0x000fc800000e0613 */
[----:B------:R-:W-:-:S04]  /*42b0*/  IMAD.WIDE.U32 R4, R21, UR4, RZ ;  /* 0x0000000415047c25 */ /* 0x000fc8000f8e00ff */
[----:B------:R-:W-:-:S04]  /*42c0*/  IMAD.WIDE.U32 R4, P0, R3, UR5, R4 ;  /* 0x0000000503047c25 */ /* 0x000fc8000f800004 */
[----:B------:R-:W-:-:S04]  /*42d0*/  IMAD.WIDE.U32 R2, R3, UR4, RZ ;  /* 0x0000000403027c25 */ /* 0x000fc8000f8e00ff */
[----:B------:R-:W-:Y:S01]  /*42e0*/  IMAD.MOV.U32 R2, RZ, RZ, R5 ;  /* 0x000000ffff027224 */ /* 0x000fe200078e0005 */
[----:B------:R-:W-:Y:S01]  /*42f0*/  IADD3 RZ, P1, R3, R4, RZ ;  /* 0x0000000403ff7210 */ /* 0x000fe20007f3e0ff */
[----:B------:R-:W-:-:S04]  /*4300*/  IMAD.X R3, RZ, RZ, RZ, P0 ;  /* 0x000000ffff037224 */ /* 0x000fc800000e06ff */
[----:B------:R-:W-:-:S08]  /*4310*/  IMAD.WIDE.U32.X R2, R21, UR5, R2, P1 ;  /* 0x0000000515027c25 */ /* 0x000fd000088e0402 */
.L_x_64:
[--C-:B------:R-:W-:Y:S01]  /*4320*/  SHF.R.U64 R14, R2, UR7, R3.reuse ;  /* 0x00000007020e7c19 */ /* 0x100fe20008001203 */
[----:B------:R-:W-:Y:S01]  /*4330*/  FMUL R22, R22, UR8 ;  /* 0x0000000816167c20 */ /* 0x000fe20008400000 */
[----:B------:R-:W-:Y:S01]  /*4340*/  SHF.R.U32.HI R2, RZ, UR7, R3 ;  /* 0x00000007ff027c19 */ /* 0x000fe20008011603 */
[----:B------:R-:W0:Y:S01]  /*4350*/  LDC R4, c[0x0][0x144] ;  /* 0x00005100ff047b82 */ /* 0x000e220000000800 */
[----:B------:R-:W-:Y:S01]  /*4360*/  IADD3 R3, P0, RZ, -R14, RZ ;  /* 0x8000000eff037210 */ /* 0x000fe20007f1e0ff */
[----:B------:R-:W-:Y:S01]  /*4370*/  ULDC UR6, c[0x0][0x154] ;  /* 0x0000550000067ab9 */ /* 0x000fe20000000800 */
[----:B-1----:R-:W-:Y:S01]  /*4380*/  I2FP.F32.U32 R5, R20 ;  /* 0x0000001400057245 */ /* 0x002fe20000201000 */
[----:B------:R-:W1:Y:S01]  /*4390*/  F2I.U32.TRUNC.NTZ R22, R22 ;  /* 0x0000001600167305 */ /* 0x000e62000020f000 */
[----:B------:R-:W-:Y:S01]  /*43a0*/  ULDC.64 UR4, c[0x0][0x620] ;  /* 0x0001880000047ab9 */ /* 0x000fe20000000a00 */
[----:B------:R-:W-:Y:S01]  /*43b0*/  IMAD.X R2, RZ, RZ, ~R2, P0 ;  /* 0x000000ffff027224 */ /* 0x000fe200000e0e02 */
[----:B------:R-:W-:Y:S01]  /*43c0*/  ISETP.NE.AND P2, PT, R17, 0x1, PT ;  /* 0x000000011100780c */ /* 0x000fe20003f45270 */
[----:B------:R-:W-:Y:S01]  /*43d0*/  FMUL R23, R5, UR6 ;  /* 0x0000000605177c20 */ /* 0x000fe20008400000 */
[----:B------:R-:W2:Y:S01]  /*43e0*/  LDC R25, c[0x0][0x148] ;  /* 0x00005200ff197b82 */ /* 0x000ea20000000800 */
[----:B------:R-:W-:Y:S01]  /*43f0*/  IMAD R2, R2, UR4, RZ ;  /* 0x0000000402027c24 */ /* 0x000fe2000f8e02ff */
[----:B------:R-:W-:-:S02]  /*4400*/  ULDC.64 UR6, c[0x0][0x640] ;  /* 0x0001900000067ab9 */ /* 0x000fc40000000a00 */
[----:B------:R-:W-:Y:S01]  /*4410*/  ISETP.NE.U32.AND P0, PT, RZ, UR6, PT ;  /* 0x00000006ff007c0c */ /* 0x000fe2000bf05070 */
[----:B------:R-:W3:Y:S01]  /*4420*/  F2I.U32.TRUNC.NTZ R23, R23 ;  /* 0x0000001700177305 */ /* 0x000ee2000020f000 */
[C---:B------:R-:W-:Y:S02]  /*4430*/  IMAD R5, R3.reuse, UR5, R2 ;  /* 0x0000000503057c24 */ /* 0x040fe4000f8e0202 */
[----:B------:R-:W-:Y:S01]  /*4440*/  IMAD.WIDE.U32 R2, R3, UR4, R18 ;  /* 0x0000000403027c25 */ /* 0x000fe2000f8e0012 */
[----:B------:R-:W-:Y:S01]  /*4450*/  ULDC UR4, c[0x0][0x618] ;  /* 0x0001860000047ab9 */ /* 0x000fe20000000800 */
[----:B------:R-:W-:Y:S02]  /*4460*/  ISETP.NE.AND.EX P0, PT, RZ, UR7, PT, P0 ;  /* 0x00000007ff007c0c */ /* 0x000fe4000bf05300 */
[----:B------:R-:W-:Y:S02]  /*4470*/  IMAD.IADD R3, R3, 0x1, R5 ;  /* 0x0000000103037824 */ /* 0x000fe400078e0205 */
[----:B-1----:R-:W-:-:S03]  /*4480*/  IMAD.MOV R22, RZ, RZ, -R22 ;  /* 0x000000ffff167224 */ /* 0x002fc600078e0a16 */
[----:B------:R-:W-:Y:S01]  /*4490*/  SHF.R.U64 R21, R2, UR4, R3 ;  /* 0x0000000402157c19 */ /* 0x000fe20008001203 */
[----:B0-----:R-:W-:Y:S01]  /*44a0*/  IMAD R15, R4, R22, R15 ;  /* 0x00000016040f7224 */ /* 0x001fe200078e020f */
[----:B------:R-:W-:Y:S01]  /*44b0*/  SHF.R.U32.HI R2, RZ, UR4, R3 ;  /* 0x00000004ff027c19 */ /* 0x000fe20008011603 */
[----:B------:R-:W-:Y:S01]  /*44c0*/  ULDC UR4, c[0x0][0x608] ;  /* 0x0001820000047ab9 */ /* 0x000fe20000000800 */
[----:B---3--:R-:W-:Y:S02]  /*44d0*/  IMAD.MOV R4, RZ, RZ, -R23 ;  /* 0x000000ffff047224 */ /* 0x008fe400078e0a17 */
[--C-:B------:R-:W-:Y:S02]  /*44e0*/  SHF.R.U64 R22, R21, UR4, R2.reuse ;  /* 0x0000000415167c19 */ /* 0x100fe40008001202 */
[----:B------:R-:W-:Y:S01]  /*44f0*/  SHF.R.U32.HI R3, RZ, UR4, R2 ;  /* 0x00000004ff037c19 */ /* 0x000fe20008011602 */
[----:B------:R-:W-:Y:S01]  /*4500*/  ULDC UR4, c[0x0][0x658] ;  /* 0x0001960000047ab9 */ /* 0x000fe20000000800 */
[----:B--2---:R-:W-:-:S02]  /*4510*/  @P2 IMAD R15, R25, R4, R20 ;  /* 0x00000004190f2224 */ /* 0x004fc400078e0214 */
[--C-:B------:R-:W-:Y:S02]  /*4520*/  SHF.R.U64 R20, R22, UR4, R3.reuse ;  /* 0x0000000416147c19 */ /* 0x100fe40008001203 */
[----:B------:R-:W-:-:S03]  /*4530*/  SHF.R.U32.HI R23, RZ, UR4, R3 ;  /* 0x00000004ff177c19 */ /* 0x000fc60008011603 */
[----:B------:R-:W-:Y:S02]  /*4540*/  IMAD.MOV.U32 R4, RZ, RZ, R20 ;  /* 0x000000ffff047224 */ /* 0x000fe400078e0014 */
[----:B------:R-:W-:Y:S01]  /*4550*/  IMAD.MOV.U32 R3, RZ, RZ, R23 ;  /* 0x000000ffff037224 */ /* 0x000fe200078e0017 */
[----:B------:R-:W-:Y:S06]  /*4560*/  @!P0 BRA `(.L_x_65) ;  /* 0x00000000002c8947 */ /* 0x000fec0003800000 */
        /* <DEDUP_REMOVED lines=9> */
[----:B------:R-:W-:-:S04]  /*4600*/  IMAD.WIDE.U32.X R2, R23, UR7, R2, P1 ;  /* 0x0000000717027c25 */ /* 0x000fc800088e0402 */
[----:B------:R-:W-:-:S07]  /*4610*/  IMAD.MOV.U32 R4, RZ, RZ, R2 ;  /* 0x000000ffff047224 */ /* 0x000fce00078e0002 */
.L_x_65:
[----:B------:R-:W-:Y:S01]  /*4620*/  ULDC UR4, c[0x0][0x648] ;  /* 0x0001920000047ab9 */ /* 0x000fe20000000800 */
[----:B------:R-:W-:Y:S01]  /*4630*/  LOP3.LUT R2, R22, UR16, RZ, 0xc0, !PT ;  /* 0x0000001016027c12 */ /* 0x000fe2000f8ec0ff */
[----:B------:R-:W-:Y:S01]  /*4640*/  ULDC UR5, c[0x0][0x610] ;  /* 0x0001840000057ab9 */ /* 0x000fe20000000800 */
[----:B------:R-:W-:Y:S01]  /*4650*/  SHF.R.U64 R3, R4, UR4, R3 ;  /* 0x0000000404037c19 */ /* 0x000fe20008001203 */
[----:B------:R-:W-:Y:S01]  /*4660*/  ULDC UR4, c[0x0][0x638] ;  /* 0x00018e0000047ab9 */ /* 0x000fe20000000800 */
[----:B------:R-:W-:-:S03]  /*4670*/  LOP3.LUT R21, R21, UR15, RZ, 0xc0, !PT ;  /* 0x0000000f15157c12 */ /* 0x000fc6000f8ec0ff */
[----:B------:R-:W-:Y:S02]  /*4680*/  IMAD.MOV R5, RZ, RZ, -R3 ;  /* 0x000000ffff057224 */ /* 0x000fe400078e0a03 */
[----:B------:R-:W-:Y:S02]  /*4690*/  IMAD R2, R3, UR17, R2 ;  /* 0x0000001103027c24 */ /* 0x000fe4000f8e0202 */
[----:B------:R-:W-:Y:S01]  /*46a0*/  IMAD R20, R5, UR4, R20 ;  /* 0x0000000405147c24 */ /* 0x000fe2000f8e0214 */
[----:B------:R-:W-:Y:S01]  /*46b0*/  ULDC UR4, c[0x0][0x600] ;  /* 0x0001800000047ab9 */ /* 0x000fe20000000800 */
[----:B------:R-:W-:Y:S02]  /*46c0*/  IMAD R15, R2, UR5, R15 ;  /* 0x00000005020f7c24 */ /* 0x000fe4000f8e020f */
[----:B------:R-:W-:Y:S02]  /*46d0*/  IMAD R20, R20, UR4, R21 ;  /* 0x0000000414147c24 */ /* 0x000fe4000f8e0215 */
[----:B------:R-:W-:-:S03]  /*46e0*/  IMAD.MOV.U32 R2, RZ, RZ, 0x1 ;  /* 0x00000001ff027424 */ /* 0x000fc600078e00ff */
[----:B------:R-:W-:Y:S02]  /*46f0*/  SEL R22, R20, R15, !P2 ;  /* 0x0000000f14167207 */ /* 0x000fe40005000000 */
[----:B------:R-:W-:Y:S01]  /*4700*/  SEL R21, R15, R20, !P2 ;  /* 0x000000140f157207 */ /* 0x000fe20005000000 */
[----:B------:R-:W-:-:S07]  /*4710*/  IMAD.MOV.U32 R20, RZ, RZ, R14 ;  /* 0x000000ffff147224 */ /* 0x000fce00078e000e */
.L_x_63:
[----:B------:R-:W-:Y:S05]  /*4720*/  BSYNC B1 ;  /* 0x0000000000017941 */ /* 0x000fea0003800000 */
.L_x_62:
[----:B------:R-:W-:-:S13]  /*4730*/  LOP3.LUT P0, RZ, R2, 0xff, RZ, 0xc0, !PT ;  /* 0x000000ff02ff7812 */ /* 0x000fda000780c0ff */
[----:B------:R-:W-:Y:S05]  /*4740*/  @P0 BRA `(.L_x_66) ;  /* 0xfffffff400400947 */ /* 0x000fea000383ffff */
[----:B------:R-:W-:Y:S05]  /*4750*/  BSYNC B0 ;  /* 0x0000000000007941 */ /* 0x000fea0003800000 */
.L_x_55:
[----:B------:R-:W-:-:S03]  /*4760*/  UMOV UR4, 0xffffffff ;  /* 0xffffffff00047882 */ /* 0x000fc60000000000 */
[----:B------:R-:W-:Y:S05]  /*4770*/  BRA.DIV UR4, `(.L_x_67) ;  /* 0x0000001e04907947 */ /* 0x000fea000b800000 */
[----:B------:R-:W-:-:S13]  /*4780*/  ELECT P6, URZ, PT ;  /* 0x00000000003f782f */ /* 0x000fda00038c0000 */
.L_x_127:
[----:B------:R-:W-:Y:S04]  /*4790*/  BSSY B0, `(.L_x_68) ;  /* 0x00001c9000007945 */ /* 0x000fe80003800000 */
[----:B------:R-:W-:Y:S05]  /*47a0*/  @!P6 BRA `(.L_x_69) ;  /* 0x0000001c001ce947 */ /* 0x000fea0003800000 */
[----:B------:R-:W-:-:S04]  /*47b0*/  LOP3.LUT R16, R16, 0x2, RZ, 0xfc, !PT ;  /* 0x0000000210107812 */ /* 0x000fc800078efcff */
[----:B------:R-:W-:-:S13]  /*47c0*/  ISETP.NE.AND P0, PT, R16, 0x3, PT ;  /* 0x000000031000780c */ /* 0x000fda0003f05270 */
[----:B------:R-:W-:Y:S05]  /*47d0*/  @!P0 BRA `(.L_x_70) ;  /* 0x0000000000048947 */ /* 0x000fea0003800000 */
[----:B------:R-:W-:Y:S01]  /*47e0*/  BPT.TRAP 0x1 ;  /* 0x000000040000795c */ /* 0x000fe20000300000 */
.L_x_70:
[----:B------:R-:W0:Y:S01]  /*47f0*/  S2R R3, SR_CgaCtaId ;  /* 0x0000000000037919 */ /* 0x000e220000008800 */
[----:B------:R-:W-:Y:S02]  /*4800*/  MOV R0, 0x400 ;  /* 0x0000040000007802 */ /* 0x000fe40000000f00 */
[----:B------:R-:W-:Y:S02]  /*4810*/  SHF.L.U32 R2, R6, 0x1f, RZ ;  /* 0x0000001f06027819 */ /* 0x000fe400000006ff */
[----:B0-----:R-:W-:-:S05]  /*4820*/  LEA R0, R3, R0, 0x18 ;  /* 0x0000000003007211 */ /* 0x001fca00078ec0ff */
[----:B------:R-:W-:-:S04]  /*4830*/  VIADD R0, R0, 0x190 ;  /* 0x0000019000007836 */ /* 0x000fc80000000000 */
[C---:B------:R-:W-:Y:S02]  /*4840*/  IMAD R5, R7.reuse, 0x8, R0 ;  /* 0x0000000807057824 */ /* 0x040fe400078e0200 */
[----:B------:R-:W-:Y:S02]  /*4850*/  VIADD R7, R7, 0x1 ;  /* 0x0000000107077836 */ /* 0x000fe40000000000 */
[----:B------:R-:W0:Y:S03]  /*4860*/  SYNCS.PHASECHK.TRANS64.TRYWAIT P0, [R5+URZ], R2 ;  /* 0x00000002050075a7 */ /* 0x000e26000800017f */
[----:B------:R-:W-:-:S04]  /*4870*/  ISETP.NE.AND P1, PT, R7, 0x32, PT ;  /* 0x000000320700780c */ /* 0x000fc80003f25270 */
[----:B------:R-:W-:Y:S02]  /*4880*/  SEL R3, RZ, 0x1, P1 ;  /* 0x00000001ff037807 */ /* 0x000fe40000800000 */
[----:B------:R-:W-:Y:S02]  /*4890*/  SEL R7, R7, RZ, P1 ;  /* 0x000000ff07077207 */ /* 0x000fe40000800000 */
[----:B------:R-:W-:-:S03]  /*48a0*/  LOP3.LUT R6, R6, R3, RZ, 0x3c, !PT ;  /* 0x0000000306067212 */ /* 0x000fc600078e3cff */
[----:B------:R-:W-:Y:S01]  /*48b0*/  IMAD R9, R7, 0x8, R0 ;  /* 0x0000000807097824 */ /* 0x000fe200078e0200 */
[----:B------:R-:W-:Y:S01]  /*48c0*/  SHF.L.U32 R4, R6, 0x1f, RZ ;  /* 0x0000001f06047819 */ /* 0x000fe200000006ff */
[----:B0-----:R-:W-:Y:S06]  /*48d0*/  @!P0 BRA `(.L_x_71) ;  /* 0x0000001c00588947 */ /* 0x001fec0003800000 */
.L_x_128:
[----:B------:R-:W1:Y:S01]  /*48e0*/  SYNCS.PHASECHK.TRANS64.TRYWAIT P0, [R9+URZ], R4 ;  /* 0x00000004090075a7 */ /* 0x000e62000800017f */
[----:B0-----:R-:W-:-:S05]  /*48f0*/  VIADD R2, R7, 0x1 ;  /* 0x0000000107027836 */ /* 0x001fca0000000000 */
[----:B------:R-:W-:-:S04]  /*4900*/  ISETP.NE.AND P1, PT, R2, 0x32, PT ;  /* 0x000000320200780c */ /* 0x000fc80003f25270 */
[----:B------:R-:W-:Y:S02]  /*4910*/  SEL R3, RZ, 0x1, P1 ;  /* 0x00000001ff037807 */ /* 0x000fe40000800000 */
[----:B------:R-:W-:Y:S02]  /*4920*/  SEL R7, R2, RZ, P1 ;  /* 0x000000ff02077207 */ /* 0x000fe40000800000 */
[----:B------:R-:W-:-:S03]  /*4930*/  LOP3.LUT R6, R6, R3, RZ, 0x3c, !PT ;  /* 0x0000000306067212 */ /* 0x000fc600078e3cff */
[----:B------:R-:W-:Y:S01]  /*4940*/  IMAD R8, R7, 0x8, R0 ;  /* 0x0000000807087824 */ /* 0x000fe200078e0200 */
[----:B------:R-:W-:Y:S01]  /*4950*/  SHF.L.U32 R5, R6, 0x1f, RZ ;  /* 0x0000001f06057819 */ /* 0x000fe200000006ff */
[----:B-1----:R-:W-:Y:S06]  /*4960*/  @!P0 BRA `(.L_x_72) ;  /* 0x0000001c00488947 */ /* 0x002fec0003800000 */
.L_x_129:
[----:B------:R-:W1:Y:S01]  /*4970*/  SYNCS.PHASECHK.TRANS64.TRYWAIT P0, [R8+URZ], R5 ;  /* 0x00000005080075a7 */ /* 0x000e62000800017f */
[----:B------:R-:W-:-:S05]  /*4980*/  VIADD R2, R7, 0x1 ;  /* 0x0000000107027836 */ /* 0x000fca0000000000 */
[----:B------:R-:W-:-:S04]  /*4990*/  ISETP.NE.AND P1, PT, R2, 0x32, PT ;  /* 0x000000320200780c */ /* 0x000fc80003f25270 */
[----:B------:R-:W-:Y:S02]  /*49a0*/  SEL R3, RZ, 0x1, P1 ;  /* 0x00000001ff037807 */ /* 0x000fe40000800000 */
[----:B------:R-:W-:Y:S02]  /*49b0*/  SEL R7, R2, RZ, P1 ;  /* 0x000000ff02077207 */ /* 0x000fe40000800000 */
[----:B------:R-:W-:-:S03]  /*49c0*/  LOP3.LUT R6, R6, R3, RZ, 0x3c, !PT ;  /* 0x0000000306067212 */ /* 0x000fc600078e3cff */
[----:B0-----:R-:W-:Y:S01]  /*49d0*/  IMAD R9, R7, 0x8, R0 ;  /* 0x0000000807097824 */ /* 0x001fe200078e0200 */
[----:B------:R-:W-:Y:S01]  /*49e0*/  SHF.L.U32 R4, R6, 0x1f, RZ ;  /* 0x0000001f06047819 */ /* 0x000fe200000006ff */
[----:B-1----:R-:W-:Y:S06]  /*49f0*/  @!P0 BRA `(.L_x_73) ;  /* 0x0000001c00388947 */ /* 0x002fec0003800000 */
.L_x_130:
        /* <DEDUP_REMOVED lines=9> */
.L_x_131:
        /* <DEDUP_REMOVED lines=9> */
.L_x_132:
        /* <DEDUP_REMOVED lines=9> */
.L_x_133:
        /* <DEDUP_REMOVED lines=9> */
.L_x_134:
        /* <DEDUP_REMOVED lines=9> */
.L_x_135:
        /* <DEDUP_REMOVED lines=9> */
.L_x_136:
        /* <DEDUP_REMOVED lines=9> */
.L_x_137:
        /* <DEDUP_REMOVED lines=9> */
.L_x_138:
        /* <DEDUP_REMOVED lines=9> */
.L_x_139:
        /* <DEDUP_REMOVED lines=9> */
.L_x_140:
        /* <DEDUP_REMOVED lines=9> */
.L_x_141:
        /* <DEDUP_REMOVED lines=9> */
.L_x_142:
        /* <DEDUP_REMOVED lines=9> */
.L_x_143:
        /* <DEDUP_REMOVED lines=9> */
.L_x_144:
        /* <DEDUP_REMOVED lines=9> */
.L_x_145:
        /* <DEDUP_REMOVED lines=9> */
.L_x_146:
        /* <DEDUP_REMOVED lines=9> */
.L_x_147:
        /* <DEDUP_REMOVED lines=9> */
.L_x_148:
        /* <DEDUP_REMOVED lines=9> */
.L_x_149:
        /* <DEDUP_REMOVED lines=9> */
.L_x_150:
        /* <DEDUP_REMOVED lines=9> */
.L_x_151:
        /* <DEDUP_REMOVED lines=9> */
.L_x_152:
        /* <DEDUP_REMOVED lines=9> */
.L_x_153:
        /* <DEDUP_REMOVED lines=9> */
.L_x_154:
        /* <DEDUP_REMOVED lines=9> */
.L_x_155:
        /* <DEDUP_REMOVED lines=9> */
.L_x_156:
        /* <DEDUP_REMOVED lines=9> */
.L_x_157:
        /* <DEDUP_REMOVED lines=9> */
.L_x_158:
        /* <DEDUP_REMOVED lines=9> */
.L_x_159:
        /* <DEDUP_REMOVED lines=9> */
.L_x_160:
        /* <DEDUP_REMOVED lines=9> */
.L_x_161:
        /* <DEDUP_REMOVED lines=9> */
.L_x_162:
        /* <DEDUP_REMOVED lines=9> */
.L_x_163:
        /* <DEDUP_REMOVED lines=9> */
.L_x_164:
        /* <DEDUP_REMOVED lines=9> */
.L_x_165:
        /* <DEDUP_REMOVED lines=9> */
.L_x_166:
        /* <DEDUP_REMOVED lines=9> */
.L_x_167:
        /* <DEDUP_REMOVED lines=9> */
.L_x_168:
        /* <DEDUP_REMOVED lines=9> */
.L_x_169:
        /* <DEDUP_REMOVED lines=9> */
.L_x_170:
        /* <DEDUP_REMOVED lines=9> */
.L_x_171:
        /* <DEDUP_REMOVED lines=9> */
.L_x_172:
        /* <DEDUP_REMOVED lines=9> */
.L_x_173:
        /* <DEDUP_REMOVED lines=9> */
.L_x_174:
[----:B------:R-:W1:Y:S01]  /*62c0*/  SYNCS.PHASECHK.TRANS64.TRYWAIT P0, [R9+URZ], R4 ;  /* 0x00000004090075a7 */ /* 0x000e62000800017f */
[----:B------:R-:W-:-:S05]  /*62d0*/  VIADD R2, R7, 0x1 ;  /* 0x0000000107027836 */ /* 0x000fca0000000000 */
[----:B------:R-:W-:-:S04]  /*62e0*/  ISETP.NE.AND P1, PT, R2, 0x32, PT ;  /* 0x000000320200780c */ /* 0x000fc80003f25270 */
[----:B------:R-:W-:Y:S02]  /*62f0*/  SEL R3, RZ, 0x1, P1 ;  /* 0x00000001ff037807 */ /* 0x000fe40000800000 */
[----:B------:R-:W-:Y:S02]  /*6300*/  SEL R7, R2, RZ, P1 ;  /* 0x000000ff02077207 */ /* 0x000fe40000800000 */
[----:B------:R-:W-:-:S03]  /*6310*/  LOP3.LUT R11, R6, R3, RZ, 0x3c, !PT ;  /* 0x00000003060b7212 */ /* 0x000fc600078e3cff */
[----:B------:R-:W-:Y:S01]  /*6320*/  IMAD R6, R7, 0x8, R0 ;  /* 0x0000000807067824 */ /* 0x000fe200078e0200 */
[----:B0-----:R-:W-:Y:S01]  /*6330*/  SHF.L.U32 R5, R11, 0x1f, RZ ;  /* 0x0000001f0b057819 */ /* 0x001fe200000006ff */
[----:B-1----:R-:W-:Y:S06]  /*6340*/  @!P0 BRA `(.L_x_118) ;  /* 0x0000001000688947 */ /* 0x002fec0003800000 */
.L_x_175:
[----:B------:R-:W1:Y:S01]  /*6350*/  SYNCS.PHASECHK.TRANS64.TRYWAIT P0, [R6+URZ], R5 ;  /* 0x00000005060075a7 */ /* 0x000e62000800017f */
[----:B------:R-:W-:-:S05]  /*6360*/  VIADD R2, R7, 0x1 ;  /* 0x0000000107027836 */ /* 0x000fca0000000000 */
[----:B------:R-:W-:-:S04]  /*6370*/  ISETP.NE.AND P1, PT, R2, 0x32, PT ;  /* 0x000000320200780c */ /* 0x000fc80003f25270 */
[----:B0-----:R-:W-:Y:S02]  /*6380*/  SEL R4, RZ, 0x1, P1 ;  /* 0x00000001ff047807 */ /* 0x001fe40000800000 */
[----:B------:R-:W-:Y:S02]  /*6390*/  SEL R3, R2, RZ, P1 ;  /* 0x000000ff02037207 */ /* 0x000fe40000800000 */
[----:B------:R-:W-:Y:S01]  /*63a0*/  LOP3.LUT R4, R11, R4, RZ, 0x3c, !PT ;  /* 0x000000040b047212 */ /* 0x000fe200078e3cff */
[----:B-1----:R-:W-:Y:S06]  /*63b0*/  @!P0 BRA `(.L_x_119) ;  /* 0x0000001000608947 */ /* 0x002fec0003800000 */
.L_x_176:
[----:B------:R-:W-:Y:S01]  /*63c0*/  IMAD R3, R3, 0x8, R0 ;  /* 0x0000000803037824 */ /* 0x000fe200078e0200 */
[----:B------:R-:W-:-:S07]  /*63d0*/  SHF.L.U32 R0, R4, 0x1f, RZ ;  /* 0x0000001f04007819 */ /* 0x000fce00000006ff */
.L_x_120:
[----:B-1----:R1:W2:Y:S02]  /*63e0*/  SYNCS.PHASECHK.TRANS64.TRYWAIT P0, [R3+URZ], R0 ;  /* 0x00000000030075a7 */ /* 0x0022a4000800017f */
[----:B--2---:R-:W-:Y:S05]  /*63f0*/  @!P0 NANOSLEEP.SYNCS 0x989680 ;  /* 0x009896800000895d */ /* 0x004fea0003900000 */
[----:B------:R-:W2:Y:S02]  /*6400*/  @!P0 SYNCS.PHASECHK.TRANS64 P0, [R3+URZ], R0 ;  /* 0x00000000030085a7 */ /* 0x000ea4000800007f */
[----:B--2---:R-:W-:Y:S05]  /*6410*/  @!P0 BRA `(.L_x_120) ;  /* 0xfffffffc00f08947 */ /* 0x004fea000383ffff */
.L_x_69:
[----:B------:R-:W-:Y:S05]  /*6420*/  BSYNC B0 ;  /* 0x0000000000007941 */ /* 0x000fea0003800000 */
.L_x_68:
[----:B------:R-:W-:Y:S05]  /*6430*/  EXIT ;  /* 0x000000000000794d */ /* 0x000fea0003800000 */
.L_x_22:
[----:B-1----:R1:W2:Y:S02]  /*6440*/  SYNCS.PHASECHK.TRANS64.TRYWAIT P1, [R3+URZ], R0 ;  /* 0x00000000030075a7 */ /* 0x0022a4000802017f */
[----:B--2---:R-:W-:Y:S05]  /*6450*/  @!P1 NANOSLEEP.SYNCS 0x989680 ;  /* 0x009896800000995d */ /* 0x004fea0003900000 */
[----:B------:R-:W2:Y:S02]  /*6460*/  @!P1 SYNCS.PHASECHK.TRANS64 P1, [R3+URZ], R0 ;  /* 0x00000000030095a7 */ /* 0x000ea4000802007f */
[----:B--2---:R-:W-:Y:S05]  /*6470*/  @!P1 BRA `(.L_x_22) ;  /* 0xfffffffc00f09947 */ /* 0x004fea000383ffff */
[----:B------:R-:W-:Y:S05]  /*6480*/  BRA `(.L_x_21) ;  /* 0xffffffb800307947 */ /* 0x000fea000383ffff */
.L_x_27:
[----:B-1----:R-:W-:-:S04]  /*6490*/  IMAD.U32 R4, RZ, RZ, UR4 ;  /* 0x00000004ff047e24 */ /* 0x002fc8000f8e00ff */
[----:B------:R1:W2:Y:S03]  /*64a0*/  SYNCS.PHASECHK.TRANS64.TRYWAIT P1, [R4+URZ], R3 ;  /* 0x00000003040075a7 */ /* 0x0002a6000802017f */
[----:B--2---:R-:W-:Y:S05]  /*64b0*/  @!P1 NANOSLEEP.SYNCS 0x989680 ;  /* 0x009896800000995d */ /* 0x004fea0003900000 */
[----:B------:R-:W2:Y:S02]  /*64c0*/  @!P1 SYNCS.PHASECHK.TRANS64 P1, [R4+URZ], R3 ;  /* 0x00000003040095a7 */ /* 0x000ea4000802007f */
[----:B--2---:R-:W-:Y:S05]  /*64d0*/  @!P1 BRA `(.L_x_27) ;  /* 0xfffffffc00ec9947 */ /* 0x004fea000383ffff */
[----:B------:R-:W-:Y:S05]  /*64e0*/  BRA `(.L_x_26) ;  /* 0xffffffb800947947 */ /* 0x000fea000383ffff */
.L_x_56:
[----:B------:R-:W-:Y:S01]  /*64f0*/  BSSY B1, `(.L_x_121) ;  /* 0x0000006000017945 */ /* 0x000fe20003800000 */
[----:B------:R-:W-:-:S07]  /*6500*/  IMAD.MOV.U32 R15, RZ, RZ, -0x1 ;  /* 0xffffffffff0f7424 */ /* 0x000fce00078e00ff */
[----:B------:R-:W-:Y:S05]  /*6510*/  WARPSYNC.COLLECTIVE R15, `(.L_x_122) ;  /* 0x000000000f0c7348 */ /* 0x000fea0003c00000 */
[----:B------:R-:W-:Y:S02]  /*6520*/  ELECT P6, UR62, PT ;  /* 0x00000000003e782f */ /* 0x000fe400038c0000 */
[----:B------:R-:W-:Y:S01]  /*6530*/  MOV R14, UR62 ;  /* 0x0000003e000e7c02 */ /* 0x000fe20008000f00 */
[----:B------:R-:W-:Y:S10]  /*6540*/  ENDCOLLECTIVE ;  /* 0x000000000000791b */ /* 0x000ff40003800000 */
.L_x_122:
[----:B------:R-:W-:Y:S05]  /*6550*/  BSYNC B1 ;  /* 0x0000000000017941 */ /* 0x000fea0003800000 */
.L_x_121:
[----:B------:R-:W-:Y:S05]  /*6560*/  BRA `(.L_x_123) ;  /* 0xffffffd400c47947 */ /* 0x000fea000383ffff */
.L_x_59:
[----:B0-----:R0:W1:Y:S02]  /*6570*/  SYNCS.PHASECHK.TRANS64.TRYWAIT P0, [R15+URZ+0x190], R4 ;  /* 0x000190040f0075a7 */ /* 0x001064000800017f */
[----:B-1----:R-:W-:Y:S05]  /*6580*/  @!P0 NANOSLEEP.SYNCS 0x989680 ;  /* 0x009896800000895d */ /* 0x002fea0003900000 */
[----:B------:R-:W1:Y:S02]  /*6590*/  @!P0 SYNCS.PHASECHK.TRANS64 P0, [R15+URZ+0x190], R4 ;  /* 0x000190040f0085a7 */ /* 0x000e64000800007f */
[----:B-1----:R-:W-:Y:S05]  /*65a0*/  @!P0 BRA `(.L_x_59) ;  /* 0xfffffffc00f08947 */ /* 0x002fea000383ffff */
[----:B------:R-:W-:Y:S05]  /*65b0*/  BRA `(.L_x_124) ;  /* 0xffffffd400fc7947 */ /* 0x000fea000383ffff */
.L_x_67:
[----:B------:R-:W-:Y:S01]  /*65c0*/  BSSY B0, `(.L_x_125) ;  /* 0x0000006000007945 */ /* 0x000fe20003800000 */
[----:B------:R-:W-:-:S07]  /*65d0*/  IMAD.MOV.U32 R15, RZ, RZ, -0x1 ;  /* 0xffffffffff0f7424 */ /* 0x000fce00078e00ff */
[----:B------:R-:W-:Y:S05]  /*65e0*/  WARPSYNC.COLLECTIVE R15, `(.L_x_126) ;  /* 0x000000000f0c7348 */ /* 0x000fea0003c00000 */
[----:B------:R-:W-:Y:S02]  /*65f0*/  ELECT P6, UR62, PT ;  /* 0x00000000003e782f */ /* 0x000fe400038c0000 */
[----:B------:R-:W-:Y:S01]  /*6600*/  MOV R14, UR62 ;  /* 0x0000003e000e7c02 */ /* 0x000fe20008000f00 */
[----:B------:R-:W-:Y:S10]  /*6610*/  ENDCOLLECTIVE ;  /* 0x000000000000791b */ /* 0x000ff40003800000 */
.L_x_126:
[----:B------:R-:W-:Y:S05]  /*6620*/  BSYNC B0 ;  /* 0x0000000000007941 */ /* 0x000fea0003800000 */
.L_x_125:
[----:B------:R-:W-:Y:S05]  /*6630*/  BRA `(.L_x_127) ;  /* 0xffffffe000547947 */ /* 0x000fea000383ffff */
.L_x_71:
[----:B0-----:R0:W1:Y:S02]  /*6640*/  SYNCS.PHASECHK.TRANS64.TRYWAIT P0, [R5+URZ], R2 ;  /* 0x00000002050075a7 */ /* 0x001064000800017f */
[----:B-1----:R-:W-:Y:S05]  /*6650*/  @!P0 NANOSLEEP.SYNCS 0x989680 ;  /* 0x009896800000895d */ /* 0x002fea0003900000 */
[----:B------:R-:W1:Y:S02]  /*6660*/  @!P0 SYNCS.PHASECHK.TRANS64 P0, [R5+URZ], R2 ;  /* 0x00000002050085a7 */ /* 0x000e64000800007f */
[----:B-1----:R-:W-:Y:S05]  /*6670*/  @!P0 BRA `(.L_x_71) ;  /* 0xfffffffc00f08947 */ /* 0x002fea000383ffff */
[----:B------:R-:W-:Y:S05]  /*6680*/  BRA `(.L_x_128) ;  /* 0xffffffe000947947 */ /* 0x000fea000383ffff */
.L_x_72:
[----:B0-----:R0:W1:Y:S02]  /*6690*/  SYNCS.PHASECHK.TRANS64.TRYWAIT P0, [R9+URZ], R4 ;  /* 0x00000004090075a7 */ /* 0x001064000800017f */
[----:B-1----:R-:W-:Y:S05]  /*66a0*/  @!P0 NANOSLEEP.SYNCS 0x989680 ;  /* 0x009896800000895d */ /* 0x002fea0003900000 */
[----:B------:R-:W1:Y:S02]  /*66b0*/  @!P0 SYNCS.PHASECHK.TRANS64 P0, [R9+URZ], R4 ;  /* 0x00000004090085a7 */ /* 0x000e64000800007f */
[----:B-1----:R-:W-:Y:S05]  /*66c0*/  @!P0 BRA `(.L_x_72) ;  /* 0xfffffffc00f08947 */ /* 0x002fea000383ffff */
[----:B------:R-:W-:Y:S05]  /*66d0*/  BRA `(.L_x_129) ;  /* 0xffffffe000a47947 */ /* 0x000fea000383ffff */
.L_x_73:
[----:B0-----:R0:W1:Y:S02]  /*66e0*/  SYNCS.PHASECHK.TRANS64.TRYWAIT P0, [R8+URZ], R5 ;  /* 0x00000005080075a7 */ /* 0x001064000800017f */
[----:B-1----:R-:W-:Y:S05]  /*66f0*/  @!P0 NANOSLEEP.SYNCS 0x989680 ;  /* 0x009896800000895d */ /* 0x002fea0003900000 */
[----:B------:R-:W1:Y:S02]  /*6700*/  @!P0 SYNCS.PHASECHK.TRANS64 P0, [R8+URZ], R5 ;  /* 0x00000005080085a7 */ /* 0x000e64000800007f */
[----:B-1----:R-:W-:Y:S05]  /*6710*/  @!P0 BRA `(.L_x_73) ;  /* 0xfffffffc00f08947 */ /* 0x002fea000383ffff */
[----:B------:R-:W-:Y:S05]  /*6720*/  BRA `(.L_x_130) ;  /* 0xffffffe000b47947 */ /* 0x000fea000383ffff */
.L_x_74:
[----:B0-----:R0:W1:Y:S02]  /*6730*/  SYNCS.PHASECHK.TRANS64.TRYWAIT P0, [R9+URZ], R4 ;  /* 0x00000004090075a7 */ /* 0x001064000800017f */
[----:B-1----:R-:W-:Y:S05]  /*6740*/  @!P0 NANOSLEEP.SYNCS 0x989680 ;  /* 0x009896800000895d */ /* 0x002fea0003900000 */
[----:B------:R-:W1:Y:S02]  /*6750*/  @!P0 SYNCS.PHASECHK.TRANS64 P0, [R9+URZ], R4 ;  /* 0x00000004090085a7 */ /* 0x000e64000800007f */
[----:B-1----:R-:W-:Y:S05]  /*6760*/  @!P0 BRA `(.L_x_74) ;  /* 0xfffffffc00f08947 */ /* 0x002fea000383ffff */
[----:B------:R-:W-:Y:S05]  /*6770*/  BRA `(.L_x_131) ;  /* 0xffffffe000c47947 */ /* 0x000fea000383ffff */
.L_x_75:
[----:B0-----:R0:W1:Y:S02]  /*6780*/  SYNCS.PHASECHK.TRANS64.TRYWAIT P0, [R8+URZ], R5 ;  /* 0x00000005080075a7 */ /* 0x001064000800017f */
[----:B-1----:R-:W-:Y:S05]  /*6790*/  @!P0 NANOSLEEP.SYNCS 0x989680 ;  /* 0x009896800000895d */ /* 0x002fea0003900000 */
[----:B------:R-:W1:Y:S02]  /*67a0*/  @!P0 SYNCS.PHASECHK.TRANS64 P0, [R8+URZ], R5 ;  /* 0x00000005080085a7 */ /* 0x000e64000800007f */
[----:B-1----:R-:W-:Y:S05]  /*67b0*/  @!P0 BRA `(.L_x_75) ;  /* 0xfffffffc00f08947 */ /* 0x002fea000383ffff */
[----:B------:R-:W-:Y:S05]  /*67c0*/  BRA `(.L_x_132) ;  /* 0xffffffe000d47947 */ /* 0x000fea000383ffff */
.L_x_76:
[----:B0-----:R0:W1:Y:S02]  /*67d0*/  SYNCS.PHASECHK.TRANS64.TRYWAIT P0, [R9+URZ], R4 ;  /* 0x00000004090075a7 */ /* 0x001064000800017f */
[----:B-1----:R-:W-:Y:S05]  /*67e0*/  @!P0 NANOSLEEP.SYNCS 0x989680 ;  /* 0x009896800000895d */ /* 0x002fea0003900000 */
[----:B------:R-:W1:Y:S02]  /*67f0*/  @!P0 SYNCS.PHASECHK.TRANS64 P0, [R9+URZ], R4 ;  /* 0x00000004090085a7 */ /* 0x000e64000800007f */
[----:B-1----:R-:W-:Y:S05]  /*6800*/  @!P0 BRA `(.L_x_76) ;  /* 0xfffffffc00f08947 */ /* 0x002fea000383ffff */
[----:B------:R-:W-:Y:S05]  /*6810*/  BRA `(.L_x_133) ;  /* 0xffffffe000e47947 */ /* 0x000fea000383ffff */
.L_x_77:
[----:B0-----:R0:W1:Y:S02]  /*6820*/  SYNCS.PHASECHK.TRANS64.TRYWAIT P0, [R8+URZ], R5 ;  /* 0x00000005080075a7 */ /* 0x001064000800017f */
[----:B-1----:R-:W-:Y:S05]  /*6830*/  @!P0 NANOSLEEP.SYNCS 0x989680 ;  /* 0x009896800000895d */ /* 0x002fea0003900000 */
[----:B------:R-:W1:Y:S02]  /*6840*/  @!P0 SYNCS.PHASECHK.TRANS64 P0, [R8+URZ], R5 ;  /* 0x00000005080085a7 */ /* 0x000e64000800007f */
[----:B-1----:R-:W-:Y:S05]  /*6850*/  @!P0 BRA `(.L_x_77) ;  /* 0xfffffffc00f08947 */ /* 0x002fea000383ffff */
[----:B------:R-:W-:Y:S05]  /*6860*/  BRA `(.L_x_134) ;  /* 0xffffffe000f47947 */ /* 0x000fea000383ffff */
.L_x_78:
[----:B0-----:R0:W1:Y:S02]  /*6870*/  SYNCS.PHASECHK.TRANS64.TRYWAIT P0, [R9+URZ], R4 ;  /* 0x00000004090075a7 */ /* 0x001064000800017f */
[----:B-1----:R-:W-:Y:S05]  /*6880*/  @!P0 NANOSLEEP.SYNCS 0x989680 ;  /* 0x009896800000895d */ /* 0x002fea0003900000 */
[----:B------:R-:W1:Y:S02]  /*6890*/  @!P0 SYNCS.PHASECHK.TRANS64 P0, [R9+URZ], R4 ;  /* 0x00000004090085a7 */ /* 0x000e64000800007f */
[----:B-1----:R-:W-:Y:S05]  /*68a0*/  @!P0 BRA `(.L_x_78) ;  /* 0xfffffffc00f08947 */ /* 0x002fea000383ffff */
[----:B------:R-:W-:Y:S05]  /*68b0*/  BRA `(.L_x_135) ;  /* 0xffffffe400047947 */ /* 0x000fea000383ffff */
.L_x_79:
[----:B0-----:R0:W1:Y:S02]  /*68c0*/  SYNCS.PHASECHK.TRANS64.TRYWAIT P0, [R8+URZ], R5 ;  /* 0x00000005080075a7 */ /* 0x001064000800017f */
[----:B-1----:R-:W-:Y:S05]  /*68d0*/  @!P0 NANOSLEEP.SYNCS 0x989680 ;  /* 0x009896800000895d */ /* 0x002fea0003900000 */
[----:B------:R-:W1:Y:S02]  /*68e0*/  @!P0 SYNCS.PHASECHK.TRANS64 P0, [R8+URZ], R5 ;  /* 0x00000005080085a7 */ /* 0x000e64000800007f */
[----:B-1----:R-:W-:Y:S05]  /*68f0*/  @!P0 BRA `(.L_x_79) ;  /* 0xfffffffc00f08947 */ /* 0x002fea000383ffff */
[----:B------:R-:W-:Y:S05]  /*6900*/  BRA `(.L_x_136) ;  /* 0xffffffe400147947 */ /* 0x000fea000383ffff */
.L_x_80:
[----:B0-----:R0:W1:Y:S02]  /*6910*/  SYNCS.PHASECHK.TRANS64.TRYWAIT P0, [R9+URZ], R4 ;  /* 0x00000004090075a7 */ /* 0x001064000800017f */
[----:B-1----:R-:W-:Y:S05]  /*6920*/  @!P0 NANOSLEEP.SYNCS 0x989680 ;  /* 0x009896800000895d */ /* 0x002fea0003900000 */
[----:B------:R-:W1:Y:S02]  /*6930*/  @!P0 SYNCS.PHASECHK.TRANS64 P0, [R9+URZ], R4 ;  /* 0x00000004090085a7 */ /* 0x000e64000800007f */
[----:B-1----:R-:W-:Y:S05]  /*6940*/  @!P0 BRA `(.L_x_80) ;  /* 0xfffffffc00f08947 */ /* 0x002fea000383ffff */
[----:B------:R-:W-:Y:S05]  /*6950*/  BRA `(.L_x_137) ;  /* 0xffffffe400247947 */ /* 0x000fea000383ffff */
.L_x_81:
[----:B0-----:R0:W1:Y:S02]  /*6960*/  SYNCS.PHASECHK.TRANS64.TRYWAIT P0, [R8+URZ], R5 ;  /* 0x00000005080075a7 */ /* 0x001064000800017f */
[----:B-1----:R-:W-:Y:S05]  /*6970*/  @!P0 NANOSLEEP.SYNCS 0x989680 ;  /* 0x009896800000895d */ /* 0x002fea0003900000 */
[----:B------:R-:W1:Y:S02]  /*6980*/  @!P0 SYNCS.PHASECHK.TRANS64 P0, [R8+URZ], R5 ;  /* 0x00000005080085a7 */ /* 0x000e64000800007f */
[----:B-1----:R-:W-:Y:S05]  /*6990*/  @!P0 BRA `(.L_x_81) ;  /* 0xfffffffc00f08947 */ /* 0x002fea000383ffff */
[----:B------:R-:W-:Y:S05]  /*69a0*/  BRA `(.L_x_138) ;  /* 0xffffffe400347947 */ /* 0x000fea000383ffff */
.L_x_82:
[----:B0-----:R0:W1:Y:S02]  /*69b0*/  SYNCS.PHASECHK.TRANS64.TRYWAIT P0, [R9+URZ], R4 ;  /* 0x00000004090075a7 */ /* 0x001064000800017f */
[----:B-1----:R-:W-:Y:S05]  /*69c0*/  @!P0 NANOSLEEP.SYNCS 0x989680 ;  /* 0x009896800000895d */ /* 0x002fea0003900000 */
[----:B------:R-:W1:Y:S02]  /*69d0*/  @!P0 SYNCS.PHASECHK.TRANS64 P0, [R9+URZ], R4 ;  /* 0x00000004090085a7 */ /* 0x000e64000800007f */
[----:B-1----:R-:W-:Y:S05]  /*69e0*/  @!P0 BRA `(.L_x_82) ;  /* 0xfffffffc00f08947 */ /* 0x002fea000383ffff */
[----:B------:R-:W-:Y:S05]  /*69f0*/  BRA `(.L_x_139) ;  /* 0xffffffe400447947 */ /* 0x000fea000383ffff */
.L_x_83:
[----:B0-----:R0:W1:Y:S02]  /*6a00*/  SYNCS.PHASECHK.TRANS64.TRYWAIT P0, [R8+URZ], R5 ;  /* 0x00000005080075a7 */ /* 0x001064000800017f */
[----:B-1----:R-:W-:Y:S05]  /*6a10*/  @!P0 NANOSLEEP.SYNCS 0x989680 ;  /* 0x009896800000895d */ /* 0x002fea0003900000 */
[----:B------:R-:W1:Y:S02]  /*6a20*/  @!P0 SYNCS.PHASECHK.TRANS64 P0, [R8+URZ], R5 ;  /* 0x00000005080085a7 */ /* 0x000e64000800007f */
[----:B-1----:R-:W-:Y:S05]  /*6a30*/  @!P0 BRA `(.L_x_83) ;  /* 0xfffffffc00f08947 */ /* 0x002fea000383ffff */
[----:B------:R-:W-:Y:S05]  /*6a40*/  BRA `(.L_x_140) ;  /* 0xffffffe400547947 */ /* 0x000fea000383ffff */
.L_x_84:
[----:B0-----:R0:W1:Y:S02]  /*6a50*/  SYNCS.PHASECHK.TRANS64.TRYWAIT P0, [R9+URZ], R4 ;  /* 0x00000004090075a7 */ /* 0x001064000800017f */
[----:B-1----:R-:W-:Y:S05]  /*6a60*/  @!P0 NANOSLEEP.SYNCS 0x989680 ;  /* 0x009896800000895d */ /* 0x002fea0003900000 */
[----:B------:R-:W1:Y:S02]  /*6a70*/  @!P0 SYNCS.PHASECHK.TRANS64 P0, [R9+URZ], R4 ;  /* 0x00000004090085a7 */ /* 0x000e64000800007f */
[----:B-1----:R-:W-:Y:S05]  /*6a80*/  @!P0 BRA `(.L_x_84) ;  /* 0xfffffffc00f08947 */ /* 0x002fea000383ffff */
[----:B------:R-:W-:Y:S05]  /*6a90*/  BRA `(.L_x_141) ;  /* 0xffffffe400647947 */ /* 0x000fea000383ffff */
.L_x_85:
[----:B0-----:R0:W1:Y:S02]  /*6aa0*/  SYNCS.PHASECHK.TRANS64.TRYWAIT P0, [R8+URZ], R5 ;  /* 0x00000005080075a7 */ /* 0x001064000800017f */
[----:B-1----:R-:W-:Y:S05]  /*6ab0*/  @!P0 NANOSLEEP.SYNCS 0x989680 ;  /* 0x009896800000895d */ /* 0x002fea0003900000 */
[----:B------:R-:W1:Y:S02]  /*6ac0*/  @!P0 SYNCS.PHASECHK.TRANS64 P0, [R8+URZ], R5 ;  /* 0x00000005080085a7 */ /* 0x000e64000800007f */
[----:B-1----:R-:W-:Y:S05]  /*6ad0*/  @!P0 BRA `(.L_x_85) ;  /* 0xfffffffc00f08947 */ /* 0x002fea000383ffff */
[----:B------:R-:W-:Y:S05]  /*6ae0*/  BRA `(.L_x_142) ;  /* 0xffffffe400747947 */ /* 0x000fea000383ffff */
.L_x_86:
[----:B0-----:R0:W1:Y:S02]  /*6af0*/  SYNCS.PHASECHK.TRANS64.TRYWAIT P0, [R9+URZ], R4 ;  /* 0x00000004090075a7 */ /* 0x001064000800017f */
[----:B-1----:R-:W-:Y:S05]  /*6b00*/  @!P0 NANOSLEEP.SYNCS 0x989680 ;  /* 0x009896800000895d */ /* 0x002fea0003900000 */
[----:B------:R-:W1:Y:S02]  /*6b10*/  @!P0 SYNCS.PHASECHK.TRANS64 P0, [R9+URZ], R4 ;  /* 0x00000004090085a7 */ /* 0x000e64000800007f */
[----:B-1----:R-:W-:Y:S05]  /*6b20*/  @!P0 BRA `(.L_x_86) ;  /* 0xfffffffc00f08947 */ /* 0x002fea000383ffff */
[----:B------:R-:W-:Y:S05]  /*6b30*/  BRA `(.L_x_143) ;  /* 0xffffffe400847947 */ /* 0x000fea000383ffff */
.L_x_87:
[----:B0-----:R0:W1:Y:S02]  /*6b40*/  SYNCS.PHASECHK.TRANS64.TRYWAIT P0, [R8+URZ], R5 ;  /* 0x00000005080075a7 */ /* 0x001064000800017f */
[----:B-1----:R-:W-:Y:S05]  /*6b50*/  @!P0 NANOSLEEP.SYNCS 0x989680 ;  /* 0x009896800000895d */ /* 0x002fea0003900000 */
[----:B------:R-:W1:Y:S02]  /*6b60*/  @!P0 SYNCS.PHASECHK.TRANS64 P0, [R8+URZ], R5 ;  /* 0x00000005080085a7 */ /* 0x000e64000800007f */
[----:B-1----:R-:W-:Y:S05]  /*6b70*/  @!P0 BRA `(.L_x_87) ;  /* 0xfffffffc00f08947 */ /* 0x002fea000383ffff */
[----:B------:R-:W-:Y:S05]  /*6b80*/  BRA `(.L_x_144) ;  /* 0xffffffe400947947 */ /* 0x000fea000383ffff */
.L_x_88:
[----:B0-----:R0:W1:Y:S02]  /*6b90*/  SYNCS.PHASECHK.TRANS64.TRYWAIT P0, [R9+URZ], R4 ;  /* 0x00000004090075a7 */ /* 0x001064000800017f */
[----:B-1----:R-:W-:Y:S05]  /*6ba0*/  @!P0 NANOSLEEP.SYNCS 0x989680 ;  /* 0x009896800000895d */ /* 0x002fea0003900000 */
[----:B------:R-:W1:Y:S02]  /*6bb0*/  @!P0 SYNCS.PHASECHK.TRANS64 P0, [R9+URZ], R4 ;  /* 0x00000004090085a7 */ /* 0x000e64000800007f */
[----:B-1----:R-:W-:Y:S05]  /*6bc0*/  @!P0 BRA `(.L_x_88) ;  /* 0xfffffffc00f08947 */ /* 0x002fea000383ffff */
[----:B------:R-:W-:Y:S05]  /*6bd0*/  BRA `(.L_x_145) ;  /* 0xffffffe400a47947 */ /* 0x000fea000383ffff */
.L_x_89:
[----:B0-----:R0:W1:Y:S02]  /*6be0*/  SYNCS.PHASECHK.TRANS64.TRYWAIT P0, [R8+URZ], R5 ;  /* 0x00000005080075a7 */ /* 0x001064000800017f */
[----:B-1----:R-:W-:Y:S05]  /*6bf0*/  @!P0 NANOSLEEP.SYNCS 0x989680 ;  /* 0x009896800000895d */ /* 0x002fea0003900000 */
[----:B------:R-:W1:Y:S02]  /*6c00*/  @!P0 SYNCS.PHASECHK.TRANS64 P0, [R8+URZ], R5 ;  /* 0x00000005080085a7 */ /* 0x000e64000800007f */
[----:B-1----:R-:W-:Y:S05]  /*6c10*/  @!P0 BRA `(.L_x_89) ;  /* 0xfffffffc00f08947 */ /* 0x002fea000383ffff */
[----:B------:R-:W-:Y:S05]  /*6c20*/  BRA `(.L_x_146) ;  /* 0xffffffe400b47947 */ /* 0x000fea000383ffff */
.L_x_90:
[----:B0-----:R0:W1:Y:S02]  /*6c30*/  SYNCS.PHASECHK.TRANS64.TRYWAIT P0, [R9+URZ], R4 ;  /* 0x00000004090075a7 */ /* 0x001064000800017f */
[----:B-1----:R-:W-:Y:S05]  /*6c40*/  @!P0 NANOSLEEP.SYNCS 0x989680 ;  /* 0x009896800000895d */ /* 0x002fea0003900000 */
[----:B------:R-:W1:Y:S02]  /*6c50*/  @!P0 SYNCS.PHASECHK.TRANS64 P0, [R9+URZ], R4 ;  /* 0x00000004090085a7 */ /* 0x000e64000800007f */
[----:B-1----:R-:W-:Y:S05]  /*6c60*/  @!P0 BRA `(.L_x_90) ;  /* 0xfffffffc00f08947 */ /* 0x002fea000383ffff */
[----:B------:R-:W-:Y:S05]  /*6c70*/  BRA `(.L_x_147) ;  /* 0xffffffe400c47947 */ /* 0x000fea000383ffff */
.L_x_91:
[----:B0-----:R0:W1:Y:S02]  /*6c80*/  SYNCS.PHASECHK.TRANS64.TRYWAIT P0, [R8+URZ], R5 ;  /* 0x00000005080075a7 */ /* 0x001064000800017f */
[----:B-1----:R-:W-:Y:S05]  /*6c90*/  @!P0 NANOSLEEP.SYNCS 0x989680 ;  /* 0x009896800000895d */ /* 0x002fea0003900000 */
[----:B------:R-:W1:Y:S02]  /*6ca0*/  @!P0 SYNCS.PHASECHK.TRANS64 P0, [R8+URZ], R5 ;  /* 0x00000005080085a7 */ /* 0x000e64000800007f */
[----:B-1----:R-:W-:Y:S05]  /*6cb0*/  @!P0 BRA `(.L_x_91) ;  /* 0xfffffffc00f08947 */ /* 0x002fea000383ffff */
[----:B------:R-:W-:Y:S05]  /*6cc0*/  BRA `(.L_x_148) ;  /* 0xffffffe400d47947 */ /* 0x000fea000383ffff */
.L_x_92:
[----:B0-----:R0:W1:Y:S02]  /*6cd0*/  SYNCS.PHASECHK.TRANS64.TRYWAIT P0, [R9+URZ], R4 ;  /* 0x00000004090075a7 */ /* 0x001064000800017f */
[----:B-1----:R-:W-:Y:S05]  /*6ce0*/  @!P0 NANOSLEEP.SYNCS 0x989680 ;  /* 0x009896800000895d */ /* 0x002fea0003900000 */
[----:B------:R-:W1:Y:S02]  /*6cf0*/  @!P0 SYNCS.PHASECHK.TRANS64 P0, [R9+URZ], R4 ;  /* 0x00000004090085a7 */ /* 0x000e64000800007f */
[----:B-1----:R-:W-:Y:S05]  /*6d00*/  @!P0 BRA `(.L_x_92) ;  /* 0xfffffffc00f08947 */ /* 0x002fea000383ffff */
[----:B------:R-:W-:Y:S05]  /*6d10*/  BRA `(.L_x_149) ;  /* 0xffffffe400e47947 */ /* 0x000fea000383ffff */
.L_x_93:
[----:B0-----:R0:W1:Y:S02]  /*6d20*/  SYNCS.PHASECHK.TRANS64.TRYWAIT P0, [R8+URZ], R5 ;  /* 0x00000005080075a7 */ /* 0x001064000800017f */
[----:B-1----:R-:W-:Y:S05]  /*6d30*/  @!P0 NANOSLEEP.SYNCS 0x989680 ;  /* 0x009896800000895d */ /* 0x002fea0003900000 */
[----:B------:R-:W1:Y:S02]  /*6d40*/  @!P0 SYNCS.PHASECHK.TRANS64 P0, [R8+URZ], R5 ;  /* 0x00000005080085a7 */ /* 0x000e64000800007f */
[----:B-1----:R-:W-:Y:S05]  /*6d50*/  @!P0 BRA `(.L_x_93) ;  /* 0xfffffffc00f08947 */ /* 0x002fea000383ffff */
[----:B------:R-:W-:Y:S05]  /*6d60*/  BRA `(.L_x_150) ;  /* 0xffffffe400f47947 */ /* 0x000fea000383ffff */
.L_x_94:
[----:B0-----:R0:W1:Y:S02]  /*6d70*/  SYNCS.PHASECHK.TRANS64.TRYWAIT P0, [R9+URZ], R4 ;  /* 0x00000004090075a7 */ /* 0x001064000800017f */
[----:B-1----:R-:W-:Y:S05]  /*6d80*/  @!P0 NANOSLEEP.SYNCS 0x989680 ;  /* 0x009896800000895d */ /* 0x002fea0003900000 */
[----:B------:R-:W1:Y:S02]  /*6d90*/  @!P0 SYNCS.PHASECHK.TRANS64 P0, [R9+URZ], R4 ;  /* 0x00000004090085a7 */ /* 0x000e64000800007f */
[----:B-1----:R-:W-:Y:S05]  /*6da0*/  @!P0 BRA `(.L_x_94) ;  /* 0xfffffffc00f08947 */ /* 0x002fea000383ffff */
[----:B------:R-:W-:Y:S05]  /*6db0*/  BRA `(.L_x_151) ;  /* 0xffffffe800047947 */ /* 0x000fea000383ffff */
.L_x_95:
[----:B0-----:R0:W1:Y:S02]  /*6dc0*/  SYNCS.PHASECHK.TRANS64.TRYWAIT P0, [R8+URZ], R5 ;  /* 0x00000005080075a7 */ /* 0x001064000800017f */
[----:B-1----:R-:W-:Y:S05]  /*6dd0*/  @!P0 NANOSLEEP.SYNCS 0x989680 ;  /* 0x009896800000895d */ /* 0x002fea0003900000 */
[----:B------:R-:W1:Y:S02]  /*6de0*/  @!P0 SYNCS.PHASECHK.TRANS64 P0, [R8+URZ], R5 ;  /* 0x00000005080085a7 */ /* 0x000e64000800007f */
[----:B-1----:R-:W-:Y:S05]  /*6df0*/  @!P0 BRA `(.L_x_95) ;  /* 0xfffffffc00f08947 */ /* 0x002fea000383ffff */
[----:B------:R-:W-:Y:S05]  /*6e00*/  BRA `(.L_x_152) ;  /* 0xffffffe800147947 */ /* 0x000fea000383ffff */
.L_x_96:
[----:B0-----:R0:W1:Y:S02]  /*6e10*/  SYNCS.PHASECHK.TRANS64.TRYWAIT P0, [R9+URZ], R4 ;  /* 0x00000004090075a7 */ /* 0x001064000800017f */
[----:B-1----:R-:W-:Y:S05]  /*6e20*/  @!P0 NANOSLEEP.SYNCS 0x989680 ;  /* 0x009896800000895d */ /* 0x002fea0003900000 */
[----:B------:R-:W1:Y:S02]  /*6e30*/  @!P0 SYNCS.PHASECHK.TRANS64 P0, [R9+URZ], R4 ;  /* 0x00000004090085a7 */ /* 0x000e64000800007f */
[----:B-1----:R-:W-:Y:S05]  /*6e40*/  @!P0 BRA `(.L_x_96) ;  /* 0xfffffffc00f08947 */ /* 0x002fea000383ffff */
[----:B------:R-:W-:Y:S05]  /*6e50*/  BRA `(.L_x_153) ;  /* 0xffffffe800247947 */ /* 0x000fea000383ffff */
.L_x_97:
[----:B0-----:R0:W1:Y:S02]  /*6e60*/  SYNCS.PHASECHK.TRANS64.TRYWAIT P0, [R8+URZ], R5 ;  /* 0x00000005080075a7 */ /* 0x001064000800017f */
[----:B-1----:R-:W-:Y:S05]  /*6e70*/  @!P0 NANOSLEEP.SYNCS 0x989680 ;  /* 0x009896800000895d */ /* 0x002fea0003900000 */
[----:B------:R-:W1:Y:S02]  /*6e80*/  @!P0 SYNCS.PHASECHK.TRANS64 P0, [R8+URZ], R5 ;  /* 0x00000005080085a7 */ /* 0x000e64000800007f */
[----:B-1----:R-:W-:Y:S05]  /*6e90*/  @!P0 BRA `(.L_x_97) ;  /* 0xfffffffc00f08947 */ /* 0x002fea000383ffff */
[----:B------:R-:W-:Y:S05]  /*6ea0*/  BRA `(.L_x_154) ;  /* 0xffffffe800347947 */ /* 0x000fea000383ffff */
.L_x_98:
[----:B0-----:R0:W1:Y:S02]  /*6eb0*/  SYNCS.PHASECHK.TRANS64.TRYWAIT P0, [R9+URZ], R4 ;  /* 0x00000004090075a7 */ /* 0x001064000800017f */
[----:B-1----:R-:W-:Y:S05]  /*6ec0*/  @!P0 NANOSLEEP.SYNCS 0x989680 ;  /* 0x009896800000895d */ /* 0x002fea0003900000 */
[----:B------:R-:W1:Y:S02]  /*6ed0*/  @!P0 SYNCS.PHASECHK.TRANS64 P0, [R9+URZ], R4 ;  /* 0x00000004090085a7 */ /* 0x000e64000800007f */
[----:B-1----:R-:W-:Y:S05]  /*6ee0*/  @!P0 BRA `(.L_x_98) ;  /* 0xfffffffc00f08947 */ /* 0x002fea000383ffff */
[----:B------:R-:W-:Y:S05]  /*6ef0*/  BRA `(.L_x_155) ;  /* 0xffffffe800447947 */ /* 0x000fea000383ffff */
.L_x_99:
[----:B0-----:R0:W1:Y:S02]  /*6f00*/  SYNCS.PHASECHK.TRANS64.TRYWAIT P0, [R8+URZ], R5 ;  /* 0x00000005080075a7 */ /* 0x001064000800017f */
[----:B-1----:R-:W-:Y:S05]  /*6f10*/  @!P0 NANOSLEEP.SYNCS 0x989680 ;  /* 0x009896800000895d */ /* 0x002fea0003900000 */
[----:B------:R-:W1:Y:S02]  /*6f20*/  @!P0 SYNCS.PHASECHK.TRANS64 P0, [R8+URZ], R5 ;  /* 0x00000005080085a7 */ /* 0x000e64000800007f */
[----:B-1----:R-:W-:Y:S05]  /*6f30*/  @!P0 BRA `(.L_x_99) ;  /* 0xfffffffc00f08947 */ /* 0x002fea000383ffff */
[----:B------:R-:W-:Y:S05]  /*6f40*/  BRA `(.L_x_156) ;  /* 0xffffffe800547947 */ /* 0x000fea000383ffff */
.L_x_100:
[----:B0-----:R0:W1:Y:S02]  /*6f50*/  SYNCS.PHASECHK.TRANS64.TRYWAIT P0, [R9+URZ], R4 ;  /* 0x00000004090075a7 */ /* 0x001064000800017f */
[----:B-1----:R-:W-:Y:S05]  /*6f60*/  @!P0 NANOSLEEP.SYNCS 0x989680 ;  /* 0x009896800000895d */ /* 0x002fea0003900000 */
[----:B------:R-:W1:Y:S02]  /*6f70*/  @!P0 SYNCS.PHASECHK.TRANS64 P0, [R9+URZ], R4 ;  /* 0x00000004090085a7 */ /* 0x000e64000800007f */
[----:B-1----:R-:W-:Y:S05]  /*6f80*/  @!P0 BRA `(.L_x_100) ;  /* 0xfffffffc00f08947 */ /* 0x002fea000383ffff */
[----:B------:R-:W-:Y:S05]  /*6f90*/  BRA `(.L_x_157) ;  /* 0xffffffe800647947 */ /* 0x000fea000383ffff */
.L_x_101:
[----:B0-----:R0:W1:Y:S02]  /*6fa0*/  SYNCS.PHASECHK.TRANS64.TRYWAIT P0, [R8+URZ], R5 ;  /* 0x00000005080075a7 */ /* 0x001064000800017f */
[----:B-1----:R-:W-:Y:S05]  /*6fb0*/  @!P0 NANOSLEEP.SYNCS 0x989680 ;  /* 0x009896800000895d */ /* 0x002fea0003900000 */
[----:B------:R-:W1:Y:S02]  /*6fc0*/  @!P0 SYNCS.PHASECHK.TRANS64 P0, [R8+URZ], R5 ;  /* 0x00000005080085a7 */ /* 0x000e64000800007f */
[----:B-1----:R-:W-:Y:S05]  /*6fd0*/  @!P0 BRA `(.L_x_101) ;  /* 0xfffffffc00f08947 */ /* 0x002fea000383ffff */
[----:B------:R-:W-:Y:S05]  /*6fe0*/  BRA `(.L_x_158) ;  /* 0xffffffe800747947 */ /* 0x000fea000383ffff */
.L_x_102:
[----:B0-----:R0:W1:Y:S02]  /*6ff0*/  SYNCS.PHASECHK.TRANS64.TRYWAIT P0, [R9+URZ], R4 ;  /* 0x00000004090075a7 */ /* 0x001064000800017f */
[----:B-1----:R-:W-:Y:S05]  /*7000*/  @!P0 NANOSLEEP.SYNCS 0x989680 ;  /* 0x009896800000895d */ /* 0x002fea0003900000 */
[----:B------:R-:W1:Y:S02]  /*7010*/  @!P0 SYNCS.PHASECHK.TRANS64 P0, [R9+URZ], R4 ;  /* 0x00000004090085a7 */ /* 0x000e64000800007f */
[----:B-1----:R-:W-:Y:S05]  /*7020*/  @!P0 BRA `(.L_x_102) ;  /* 0xfffffffc00f08947 */ /* 0x002fea000383ffff */
[----:B------:R-:W-:Y:S05]  /*7030*/  BRA `(.L_x_159) ;  /* 0xffffffe800847947 */ /* 0x000fea000383ffff */
.L_x_103:
[----:B0-----:R0:W1:Y:S02]  /*7040*/  SYNCS.PHASECHK.TRANS64.TRYWAIT P0, [R8+URZ], R5 ;  /* 0x00000005080075a7 */ /* 0x001064000800017f */
[----:B-1----:R-:W-:Y:S05]  /*7050*/  @!P0 NANOSLEEP.SYNCS 0x989680 ;  /* 0x009896800000895d */ /* 0x002fea0003900000 */
[----:B------:R-:W1:Y:S02]  /*7060*/  @!P0 SYNCS.PHASECHK.TRANS64 P0, [R8+URZ], R5 ;  /* 0x00000005080085a7 */ /* 0x000e64000800007f */
[----:B-1----:R-:W-:Y:S05]  /*7070*/  @!P0 BRA `(.L_x_103) ;  /* 0xfffffffc00f08947 */ /* 0x002fea000383ffff */
[----:B------:R-:W-:Y:S05]  /*7080*/  BRA `(.L_x_160) ;  /* 0xffffffe800947947 */ /* 0x000fea000383ffff */
.L_x_104:
[----:B0-----:R0:W1:Y:S02]  /*7090*/  SYNCS.PHASECHK.TRANS64.TRYWAIT P0, [R9+URZ], R4 ;  /* 0x00000004090075a7 */ /* 0x001064000800017f */
[----:B-1----:R-:W-:Y:S05]  /*70a0*/  @!P0 NANOSLEEP.SYNCS 0x989680 ;  /* 0x009896800000895d */ /* 0x002fea0003900000 */
[----:B------:R-:W1:Y:S02]  /*70b0*/  @!P0 SYNCS.PHASECHK.TRANS64 P0, [R9+URZ], R4 ;  /* 0x00000004090085a7 */ /* 0x000e64000800007f */
[----:B-1----:R-:W-:Y:S05]  /*70c0*/  @!P0 BRA `(.L_x_104) ;  /* 0xfffffffc00f08947 */ /* 0x002fea000383ffff */
[----:B------:R-:W-:Y:S05]  /*70d0*/  BRA `(.L_x_161) ;  /* 0xffffffe800a47947 */ /* 0x000fea000383ffff */
.L_x_105:
[----:B0-----:R0:W1:Y:S02]  /*70e0*/  SYNCS.PHASECHK.TRANS64.TRYWAIT P0, [R8+URZ], R5 ;  /* 0x00000005080075a7 */ /* 0x001064000800017f */
[----:B-1----:R-:W-:Y:S05]  /*70f0*/  @!P0 NANOSLEEP.SYNCS 0x989680 ;  /* 0x009896800000895d */ /* 0x002fea0003900000 */
[----:B------:R-:W1:Y:S02]  /*7100*/  @!P0 SYNCS.PHASECHK.TRANS64 P0, [R8+URZ], R5 ;  /* 0x00000005080085a7 */ /* 0x000e64000800007f */
[----:B-1----:R-:W-:Y:S05]  /*7110*/  @!P0 BRA `(.L_x_105) ;  /* 0xfffffffc00f08947 */ /* 0x002fea000383ffff */
[----:B------:R-:W-:Y:S05]  /*7120*/  BRA `(.L_x_162) ;  /* 0xffffffe800b47947 */ /* 0x000fea000383ffff */
.L_x_106:
[----:B0-----:R0:W1:Y:S02]  /*7130*/  SYNCS.PHASECHK.TRANS64.TRYWAIT P0, [R9+URZ], R4 ;  /* 0x00000004090075a7 */ /* 0x001064000800017f */
[----:B-1----:R-:W-:Y:S05]  /*7140*/  @!P0 NANOSLEEP.SYNCS 0x989680 ;  /* 0x009896800000895d */ /* 0x002fea0003900000 */
[----:B------:R-:W1:Y:S02]  /*7150*/  @!P0 SYNCS.PHASECHK.TRANS64 P0, [R9+URZ], R4 ;  /* 0x00000004090085a7 */ /* 0x000e64000800007f */
[----:B-1----:R-:W-:Y:S05]  /*7160*/  @!P0 BRA `(.L_x_106) ;  /* 0xfffffffc00f08947 */ /* 0x002fea000383ffff */
[----:B------:R-:W-:Y:S05]  /*7170*/  BRA `(.L_x_163) ;  /* 0xffffffe800c47947 */ /* 0x000fea000383ffff */
.L_x_107:
[----:B0-----:R0:W1:Y:S02]  /*7180*/  SYNCS.PHASECHK.TRANS64.TRYWAIT P0, [R8+URZ], R5 ;  /* 0x00000005080075a7 */ /* 0x001064000800017f */
[----:B-1----:R-:W-:Y:S05]  /*7190*/  @!P0 NANOSLEEP.SYNCS 0x989680 ;  /* 0x009896800000895d */ /* 0x002fea0003900000 */
[----:B------:R-:W1:Y:S02]  /*71a0*/  @!P0 SYNCS.PHASECHK.TRANS64 P0, [R8+URZ], R5 ;  /* 0x00000005080085a7 */ /* 0x000e64000800007f */
[----:B-1----:R-:W-:Y:S05]  /*71b0*/  @!P0 BRA `(.L_x_107) ;  /* 0xfffffffc00f08947 */ /* 0x002fea000383ffff */
[----:B------:R-:W-:Y:S05]  /*71c0*/  BRA `(.L_x_164) ;  /* 0xffffffe800d47947 */ /* 0x000fea000383ffff */
.L_x_108:
[----:B0-----:R0:W1:Y:S02]  /*71d0*/  SYNCS.PHASECHK.TRANS64.TRYWAIT P0, [R9+URZ], R4 ;  /* 0x00000004090075a7 */ /* 0x001064000800017f */
[----:B-1----:R-:W-:Y:S05]  /*71e0*/  @!P0 NANOSLEEP.SYNCS 0x989680 ;  /* 0x009896800000895d */ /* 0x002fea0003900000 */
[----:B------:R-:W1:Y:S02]  /*71f0*/  @!P0 SYNCS.PHASECHK.TRANS64 P0, [R9+URZ], R4 ;  /* 0x00000004090085a7 */ /* 0x000e64000800007f */
[----:B-1----:R-:W-:Y:S05]  /*7200*/  @!P0 BRA `(.L_x_108) ;  /* 0xfffffffc00f08947 */ /* 0x002fea000383ffff */
[----:B------:R-:W-:Y:S05]  /*7210*/  BRA `(.L_x_165) ;  /* 0xffffffe800e47947 */ /* 0x000fea000383ffff */
.L_x_109:
[----:B0-----:R0:W1:Y:S02]  /*7220*/  SYNCS.PHASECHK.TRANS64.TRYWAIT P0, [R8+URZ], R5 ;  /* 0x00000005080075a7 */ /* 0x001064000800017f */
[----:B-1----:R-:W-:Y:S05]  /*7230*/  @!P0 NANOSLEEP.SYNCS 0x989680 ;  /* 0x009896800000895d */ /* 0x002fea0003900000 */
[----:B------:R-:W1:Y:S02]  /*7240*/  @!P0 SYNCS.PHASECHK.TRANS64 P0, [R8+URZ], R5 ;  /* 0x00000005080085a7 */ /* 0x000e64000800007f */
[----:B-1----:R-:W-:Y:S05]  /*7250*/  @!P0 BRA `(.L_x_109) ;  /* 0xfffffffc00f08947 */ /* 0x002fea000383ffff */
[----:B------:R-:W-:Y:S05]  /*7260*/  BRA `(.L_x_166) ;  /* 0xffffffe800f47947 */ /* 0x000fea000383ffff */
.L_x_110:
[----:B0-----:R0:W1:Y:S02]  /*7270*/  SYNCS.PHASECHK.TRANS64.TRYWAIT P0, [R9+URZ], R4 ;  /* 0x00000004090075a7 */ /* 0x001064000800017f */
[----:B-1----:R-:W-:Y:S05]  /*7280*/  @!P0 NANOSLEEP.SYNCS 0x989680 ;  /* 0x009896800000895d */ /* 0x002fea0003900000 */
[----:B------:R-:W1:Y:S02]  /*7290*/  @!P0 SYNCS.PHASECHK.TRANS64 P0, [R9+URZ], R4 ;  /* 0x00000004090085a7 */ /* 0x000e64000800007f */
[----:B-1----:R-:W-:Y:S05]  /*72a0*/  @!P0 BRA `(.L_x_110) ;  /* 0xfffffffc00f08947 */ /* 0x002fea000383ffff */
[----:B------:R-:W-:Y:S05]  /*72b0*/  BRA `(.L_x_167) ;  /* 0xffffffec00047947 */ /* 0x000fea000383ffff */
.L_x_111:
[----:B0-----:R0:W1:Y:S02]  /*72c0*/  SYNCS.PHASECHK.TRANS64.TRYWAIT P0, [R8+URZ], R5 ;  /* 0x00000005080075a7 */ /* 0x001064000800017f */
[----:B-1----:R-:W-:Y:S05]  /*72d0*/  @!P0 NANOSLEEP.SYNCS 0x989680 ;  /* 0x009896800000895d */ /* 0x002fea0003900000 */
[----:B------:R-:W1:Y:S02]  /*72e0*/  @!P0 SYNCS.PHASECHK.TRANS64 P0, [R8+URZ], R5 ;  /* 0x00000005080085a7 */ /* 0x000e64000800007f */
[----:B-1----:R-:W-:Y:S05]  /*72f0*/  @!P0 BRA `(.L_x_111) ;  /* 0xfffffffc00f08947 */ /* 0x002fea000383ffff */
[----:B------:R-:W-:Y:S05]  /*7300*/  BRA `(.L_x_168) ;  /* 0xffffffec00147947 */ /* 0x000fea000383ffff */
.L_x_112:
[----:B0-----:R0:W1:Y:S02]  /*7310*/  SYNCS.PHASECHK.TRANS64.TRYWAIT P0, [R9+URZ], R4 ;  /* 0x00000004090075a7 */ /* 0x001064000800017f */
[----:B-1----:R-:W-:Y:S05]  /*7320*/  @!P0 NANOSLEEP.SYNCS 0x989680 ;  /* 0x009896800000895d */ /* 0x002fea0003900000 */
[----:B------:R-:W1:Y:S02]  /*7330*/  @!P0 SYNCS.PHASECHK.TRANS64 P0, [R9+URZ], R4 ;  /* 0x00000004090085a7 */ /* 0x000e64000800007f */
[----:B-1----:R-:W-:Y:S05]  /*7340*/  @!P0 BRA `(.L_x_112) ;  /* 0xfffffffc00f08947 */ /* 0x002fea000383ffff */
[----:B------:R-:W-:Y:S05]  /*7350*/  BRA `(.L_x_169) ;  /* 0xffffffec00247947 */ /* 0x000fea000383ffff */
.L_x_113:
[----:B0-----:R0:W1:Y:S02]  /*7360*/  SYNCS.PHASECHK.TRANS64.TRYWAIT P0, [R8+URZ], R5 ;  /* 0x00000005080075a7 */ /* 0x001064000800017f */
[----:B-1----:R-:W-:Y:S05]  /*7370*/  @!P0 NANOSLEEP.SYNCS 0x989680 ;  /* 0x009896800000895d */ /* 0x002fea0003900000 */
[----:B------:R-:W1:Y:S02]  /*7380*/  @!P0 SYNCS.PHASECHK.TRANS64 P0, [R8+URZ], R5 ;  /* 0x00000005080085a7 */ /* 0x000e64000800007f */
[----:B-1----:R-:W-:Y:S05]  /*7390*/  @!P0 BRA `(.L_x_113) ;  /* 0xfffffffc00f08947 */ /* 0x002fea000383ffff */
[----:B------:R-:W-:Y:S05]  /*73a0*/  BRA `(.L_x_170) ;  /* 0xffffffec00347947 */ /* 0x000fea000383ffff */
.L_x_114:
[----:B0-----:R0:W1:Y:S02]  /*73b0*/  SYNCS.PHASECHK.TRANS64.TRYWAIT P0, [R9+URZ], R4 ;  /* 0x00000004090075a7 */ /* 0x001064000800017f */
[----:B-1----:R-:W-:Y:S05]  /*73c0*/  @!P0 NANOSLEEP.SYNCS 0x989680 ;  /* 0x009896800000895d */ /* 0x002fea0003900000 */
[----:B------:R-:W1:Y:S02]  /*73d0*/  @!P0 SYNCS.PHASECHK.TRANS64 P0, [R9+URZ], R4 ;  /* 0x00000004090085a7 */ /* 0x000e64000800007f */
[----:B-1----:R-:W-:Y:S05]  /*73e0*/  @!P0 BRA `(.L_x_114) ;  /* 0xfffffffc00f08947 */ /* 0x002fea000383ffff */
[----:B------:R-:W-:Y:S05]  /*73f0*/  BRA `(.L_x_171) ;  /* 0xffffffec00447947 */ /* 0x000fea000383ffff */
.L_x_115:
[----:B0-----:R0:W1:Y:S02]  /*7400*/  SYNCS.PHASECHK.TRANS64.TRYWAIT P0, [R8+URZ], R5 ;  /* 0x00000005080075a7 */ /* 0x001064000800017f */
[----:B-1----:R-:W-:Y:S05]  /*7410*/  @!P0 NANOSLEEP.SYNCS 0x989680 ;  /* 0x009896800000895d */ /* 0x002fea0003900000 */
[----:B------:R-:W1:Y:S02]  /*7420*/  @!P0 SYNCS.PHASECHK.TRANS64 P0, [R8+URZ], R5 ;  /* 0x00000005080085a7 */ /* 0x000e64000800007f */
[----:B-1----:R-:W-:Y:S05]  /*7430*/  @!P0 BRA `(.L_x_115) ;  /* 0xfffffffc00f08947 */ /* 0x002fea000383ffff */
[----:B------:R-:W-:Y:S05]  /*7440*/  BRA `(.L_x_172) ;  /* 0xffffffec00547947 */ /* 0x000fea000383ffff */
.L_x_116:
[----:B0-----:R0:W1:Y:S02]  /*7450*/  SYNCS.PHASECHK.TRANS64.TRYWAIT P0, [R9+URZ], R4 ;  /* 0x00000004090075a7 */ /* 0x001064000800017f */
[----:B-1----:R-:W-:Y:S05]  /*7460*/  @!P0 NANOSLEEP.SYNCS 0x989680 ;  /* 0x009896800000895d */ /* 0x002fea0003900000 */
[----:B------:R-:W1:Y:S02]  /*7470*/  @!P0 SYNCS.PHASECHK.TRANS64 P0, [R9+URZ], R4 ;  /* 0x00000004090085a7 */ /* 0x000e64000800007f */
[----:B-1----:R-:W-:Y:S05]  /*7480*/  @!P0 BRA `(.L_x_116) ;  /* 0xfffffffc00f08947 */ /* 0x002fea000383ffff */
[----:B------:R-:W-:Y:S05]  /*7490*/  BRA `(.L_x_173) ;  /* 0xffffffec00647947 */ /* 0x000fea000383ffff */
.L_x_117:
[----:B0-----:R0:W1:Y:S02]  /*74a0*/  SYNCS.PHASECHK.TRANS64.TRYWAIT P0, [R8+URZ], R5 ;  /* 0x00000005080075a7 */ /* 0x001064000800017f */
[----:B-1----:R-:W-:Y:S05]  /*74b0*/  @!P0 NANOSLEEP.SYNCS 0x989680 ;  /* 0x009896800000895d */ /* 0x002fea0003900000 */
[----:B------:R-:W1:Y:S02]  /*74c0*/  @!P0 SYNCS.PHASECHK.TRANS64 P0, [R8+URZ], R5 ;  /* 0x00000005080085a7 */ /* 0x000e64000800007f */
[----:B-1----:R-:W-:Y:S05]  /*74d0*/  @!P0 BRA `(.L_x_117) ;  /* 0xfffffffc00f08947 */ /* 0x002fea000383ffff */
[----:B------:R-:W-:Y:S05]  /*74e0*/  BRA `(.L_x_174) ;  /* 0xffffffec00747947 */ /* 0x000fea000383ffff */
.L_x_118:
[----:B0-----:R0:W1:Y:S02]  /*74f0*/  SYNCS.PHASECHK.TRANS64.TRYWAIT P0, [R9+URZ], R4 ;  /* 0x00000004090075a7 */ /* 0x001064000800017f */
[----:B-1----:R-:W-:Y:S05]  /*7500*/  @!P0 NANOSLEEP.SYNCS 0x989680 ;  /* 0x009896800000895d */ /* 0x002fea0003900000 */
[----:B------:R-:W1:Y:S02]  /*7510*/  @!P0 SYNCS.PHASECHK.TRANS64 P0, [R9+URZ], R4 ;  /* 0x00000004090085a7 */ /* 0x000e64000800007f */
[----:B-1----:R-:W-:Y:S05]  /*7520*/  @!P0 BRA `(.L_x_118) ;  /* 0xfffffffc00f08947 */ /* 0x002fea000383ffff */
[----:B------:R-:W-:Y:S05]  /*7530*/  BRA `(.L_x_175) ;  /* 0xffffffec00847947 */ /* 0x000fea000383ffff */
.L_x_119:
[----:B0-----:R0:W1:Y:S02]  /*7540*/  SYNCS.PHASECHK.TRANS64.TRYWAIT P0, [R6+URZ], R5 ;  /* 0x00000005060075a7 */ /* 0x001064000800017f */
[----:B-1----:R-:W-:Y:S05]  /*7550*/  @!P0 NANOSLEEP.SYNCS 0x989680 ;  /* 0x009896800000895d */ /* 0x002fea0003900000 */
[----:B------:R-:W1:Y:S02]  /*7560*/  @!P0 SYNCS.PHASECHK.TRANS64 P0, [R6+URZ], R5 ;  /* 0x00000005060085a7 */ /* 0x000e64000800007f */
[----:B-1----:R-:W-:Y:S05]  /*7570*/  @!P0 BRA `(.L_x_119) ;  /* 0xfffffffc00f08947 */ /* 0x002fea000383ffff */
[----:B------:R-:W-:Y:S05]  /*7580*/  BRA `(.L_x_176) ;  /* 0xffffffec008c7947 */ /* 0x000fea000383ffff */
.L_x_177:
[----:B------:R-:W-:-:S00]  /*7590*/  BRA `(.L_x_177) ;  /* 0xfffffffc00fc7947 */ /* 0x000fc0000383ffff */
[----:B------:R-:W-:-:S00]  /*75a0*/  NOP ;  /* 0x0000000000007918 */ /* 0x000fc00000000000 */
        /* <DEDUP_REMOVED lines=13> */
.L_x_178:


//--------------------- .nv.global.init           --------------------------
	.section	.nv.global.init,"aw",@progbits
.nv.global.init:
	.type		$str$22,@object
	.size		$str$22,($str$23 - $str$22)
$str$22:
        /*0000*/ 	.byte	0x6b, 0x5f, 0x74, 0x69, 0x6c, 0x65, 0x5f, 0x63, 0x6f, 0x75, 0x6e, 0x74, 0x20, 0x3e, 0x3d, 0x20
        /*0010*/ 	.byte	0x31, 0x00
	.type		$str$23,@object
	.size		$str$23,(__unnamed_1 - $str$23)
$str$23:
        /*0012*/ 	.byte	0x2f, 0x74, 0x6d, 0x70, 0x2f, 0x63, 0x75, 0x74, 0x6c, 0x61, 0x73, 0x73, 0x5f, 0x73, 0x77, 0x65
        /*0022*/ 	.byte	0x65, 0x70, 0x5f, 0x73, 0x72, 0x63, 0x2f, 0x69, 0x6e, 0x63, 0x6c, 0x75, 0x64, 0x65, 0x2f, 0x63
        /*0032*/ 	.byte	0x75, 0x74, 0x6c, 0x61, 0x73, 0x73, 0x2f, 0x67, 0x65, 0x6d, 0x6d, 0x2f, 0x63, 0x6f, 0x6c, 0x6c
        /*0042*/ 	.byte	0x65, 0x63, 0x74, 0x69, 0x76, 0x65, 0x2f, 0x73, 0x6d, 0x39, 0x30, 0x5f, 0x6d, 0x6d, 0x61, 0x5f
        /*0052*/ 	.byte	0x74, 0x6d, 0x61, 0x5f, 0x67, 0x6d, 0x6d, 0x61, 0x5f, 0x73, 0x73, 0x5f, 0x77, 0x61, 0x72, 0x70
        /*0062*/ 	.byte	0x73, 0x70, 0x65, 0x63, 0x69, 0x61, 0x6c, 0x69, 0x7a, 0x65, 0x64, 0x2e, 0x68, 0x70, 0x70, 0x00
	.type		__unnamed_1,@object
	.size		__unnamed_1,(.L_0 - __unnamed_1)
__unnamed_1:
        /*0072*/ 	.byte	0x76, 0x6f, 0x69, 0x64, 0x20, 0x63, 0x75, 0x74, 0x6c, 0x61, 0x73, 0x73, 0x3a, 0x3a, 0x67, 0x65
        /* <DEDUP_REMOVED lines=180> */
        /*0bc2*/ 	.byte	0x3a, 0x3a, 0x69, 0x64, 0x65, 0x6e, 0x74, 0x69, 0x74, 0x79, 0x5d, 0x00
.L_0:


//--------------------- .nv.shared._ZN7cutlass13device_kernelINS_4gemm6kernel13GemmUniversalIN4cute5tupleIJiiiiEEENS1_10collective13CollectiveMmaINS1_34MainloopSm90TmaGmmaWarpSpecializedILi50ENS5_IJNS4_1CILi2EEENSA_ILi1EEESC_EEENS1_35KernelTmaWarpSpecializedCooperativeEEENS5_IJNSA_ILi128EEENSA_ILi16EEESH_EEENS_10bfloat16_tENS5_IJlSC_lEEESJ_SK_NS4_8TiledMMAINS4_8MMA_AtomIJNS4_4SM904GMMA27MMA_64x16x16_F32BF16BF16_SSILNSO_5MajorE0ELSQ_0ELNSO_7ScaleInE1ELSR_1EEEEEENS4_6LayoutISD_NS5_IJSC_NSA_ILi0EEESV_EEEEENS5_IJNS4_10UnderscoreESY_SY_EEEEENS4_13SM90_TMA_LOADENS4_14ComposedLayoutINS4_7SwizzleILi1ELi4ELi3EEENS4_18smem_ptr_flag_bitsILi16EEENSU_INS5_IJNSA_ILi8EEESH_EEENS5_IJSH_SC_EEEEEEEvNS4_8identityENS4_23SM90_TMA_LOAD_MULTICASTES1B_vS1C_EENS_8epilogue10collective6detail29Sm90TmaWarpSpecializedAdapterINS1G_15DefaultEpilogueISJ_SK_SK_NS1F_6thread17LinearCombinationISJ_Li1EffLNS1K_9ScaleType4KindE0ELNS_15FloatRoundStyleE2ESJ_EENS1_15EpilogueDefaultEEEEEvvEEEEvNT_6ParamsE --------------------------
	.section	.nv.shared._ZN7cutlass13device_kernelINS_4gemm6kernel13GemmUniversalIN4cute5tupleIJiiiiEEENS1_10collective13CollectiveMmaINS1_34MainloopSm90TmaGmmaWarpSpecializedILi50ENS5_IJNS4_1CILi2EEENSA_ILi1EEESC_EEENS1_35KernelTmaWarpSpecializedCooperativeEEENS5_IJNSA_ILi128EEENSA_ILi16EEESH_EEENS_10bfloat16_tENS5_IJlSC_lEEESJ_SK_NS4_8TiledMMAINS4_8MMA_AtomIJNS4_4SM904GMMA27MMA_64x16x16_F32BF16BF16_SSILNSO_5MajorE0ELSQ_0ELNSO_7ScaleInE1ELSR_1EEEEEENS4_6LayoutISD_NS5_IJSC_NSA_ILi0EEESV_EEEEENS5_IJNS4_10UnderscoreESY_SY_EEEEENS4_13SM90_TMA_LOADENS4_14ComposedLayoutINS4_7SwizzleILi1ELi4ELi3EEENS4_18smem_ptr_flag_bitsILi16EEENSU_INS5_IJNSA_ILi8EEESH_EEENS5_IJSH_SC_EEEEEEEvNS4_8identityENS4_23SM90_TMA_LOAD_MULTICASTES1B_vS1C_EENS_8epilogue10collective6detail29Sm90TmaWarpSpecializedAdapterINS1G_15DefaultEpilogueISJ_SK_SK_NS1F_6thread17LinearCombinationISJ_Li1EffLNS1K_9ScaleType4KindE0ELNS_15FloatRoundStyleE2ESJ_EENS1_15EpilogueDefaultEEEEEvvEEEEvNT_6ParamsE,"aw",@nobits
	.sectionflags	@""
	.align	16
	.zero		1024


//--------------------- .nv.shared.reserved.0     --------------------------
	.section	.nv.shared.reserved.0,"aw",@nobits
	.weak		__nv_reservedSMEM_offset_0_alias
	.size		__nv_reservedSMEM_offset_0_alias, 0, 0
	.other		__nv_reservedSMEM_offset_0_alias,@"STO_CUDA_RESERVED_SHARED STV_DEFAULT"
__nv_reservedSMEM_offset_0_alias:
	.zero		0


//--------------------- .nv.global                --------------------------
	.section	.nv.global,"aw",@nobits
.nv.global:
	.type		_ZN40_INTERNAL_f83e8aac_4_k_cu_74f80e04_144814cute1_E,@object
	.size		_ZN40_INTERNAL_f83e8aac_4_k_cu_74f80e04_144814cute1_E,(_ZN40_INTERNAL_f83e8aac_4_k_cu_74f80e04_144814cuda3std3__45__cpo6cbeginE - _ZN40_INTERNAL_f83e8aac_4_k_cu_74f80e04_144814cute1_E)
_ZN40_INTERNAL_f83e8aac_4_k_cu_74f80e04_144814cute1_E:
	.zero		1
	.type		_ZN40_INTERNAL_f83e8aac_4_k_cu_74f80e04_144814cuda3std3__45__cpo6cbeginE,@object
	.size		_ZN40_INTERNAL_f83e8aac_4_k_cu_74f80e04_144814cuda3std3__45__cpo6cbeginE,(_ZN40_INTERNAL_f83e8aac_4_k_cu_74f80e04_144814cuda3std3__48in_placeE - _ZN40_INTERNAL_f83e8aac_4_k_cu_74f80e04_144814cuda3std3__45__cpo6cbeginE)
_ZN40_INTERNAL_f83e8aac_4_k_cu_74f80e04_144814cuda3std3__45__cpo6cbeginE:
	.zero		1
	.type		_ZN40_INTERNAL_f83e8aac_4_k_cu_74f80e04_144814cuda3std3__48in_placeE,@object
	.size		_ZN40_INTERNAL_f83e8aac_4_k_cu_74f80e04_144814cuda3std3__48in_placeE,(_ZN40_INTERNAL_f83e8aac_4_k_cu_74f80e04_144814cuda3std6ranges3__45__cpo9iter_moveE - _ZN40_INTERNAL_f83e8aac_4_k_cu_74f80e04_144814cuda3std3__48in_placeE)
_ZN40_INTERNAL_f83e8aac_4_k_cu_74f80e04_144814cuda3std3__48in_placeE:
	.zero		1
	.type		_ZN40_INTERNAL_f83e8aac_4_k_cu_74f80e04_144814cuda3std6ranges3__45__cpo9iter_moveE,@object
	.size		_ZN40_INTERNAL_f83e8aac_4_k_cu_74f80e04_144814cuda3std6ranges3__45__cpo9iter_moveE,(_ZN40_INTERNAL_f83e8aac_4_k_cu_74f80e04_144814cuda3std3__45__cpo5beginE - _ZN40_INTERNAL_f83e8aac_4_k_cu_74f80e04_144814cuda3std6ranges3__45__cpo9iter_moveE)
_ZN40_INTERNAL_f83e8aac_4_k_cu_74f80e04_144814cuda3std6ranges3__45__cpo9iter_moveE:
	.zero		1
	.type		_ZN40_INTERNAL_f83e8aac_4_k_cu_74f80e04_144814cuda3std3__45__cpo5beginE,@object
	.size		_ZN40_INTERNAL_f83e8aac_4_k_cu_74f80e04_144814cuda3std3__45__cpo5beginE,(_ZN40_INTERNAL_f83e8aac_4_k_cu_74f80e04_144814cuda3std3__442_GLOBAL__N__f83e8aac_4_k_cu_74f80e04_144816ignoreE - _ZN40_INTERNAL_f83e8aac_4_k_cu_74f80e04_144814cuda3std3__45__cpo5beginE)
_ZN40_INTERNAL_f83e8aac_4_k_cu_74f80e04_144814cuda3std3__45__cpo5beginE:
	.zero		1
	.type		_ZN40_INTERNAL_f83e8aac_4_k_cu_74f80e04_144814cuda3std3__442_GLOBAL__N__f83e8aac_4_k_cu_74f80e04_144816ignoreE,@object
	.size		_ZN40_INTERNAL_f83e8aac_4_k_cu_74f80e04_144814cuda3std3__442_GLOBAL__N__f83e8aac_4_k_cu_74f80e04_144816ignoreE,(_ZN40_INTERNAL_f83e8aac_4_k_cu_74f80e04_144814cute7productE - _ZN40_INTERNAL_f83e8aac_4_k_cu_74f80e04_144814cuda3std3__442_GLOBAL__N__f83e8aac_4_k_cu_74f80e04_144816ignoreE)
_ZN40_INTERNAL_f83e8aac_4_k_cu_74f80e04_144814cuda3std3__442_GLOBAL__N__f83e8aac_4_k_cu_74f80e04_144816ignoreE:
	.zero		1
	.type		_ZN40_INTERNAL_f83e8aac_4_k_cu_74f80e04_144814cute7productE,@object
	.size		_ZN40_INTERNAL_f83e8aac_4_k_cu_74f80e04_144814cute7productE,(_ZN40_INTERNAL_f83e8aac_4_k_cu_74f80e04_144814cuda3std3__45__cpo3endE - _ZN40_INTERNAL_f83e8aac_4_k_cu_74f80e04_144814cute7productE)
_ZN40_INTERNAL_f83e8aac_4_k_cu_74f80e04_144814cute7productE:
	.zero		1
	.type		_ZN40_INTERNAL_f83e8aac_4_k_cu_74f80e04_144814cuda3std3__45__cpo3endE,@object
	.size		_ZN40_INTERNAL_f83e8aac_4_k_cu_74f80e04_144814cuda3std3__45__cpo3endE,(_ZN40_INTERNAL_f83e8aac_4_k_cu_74f80e04_144814cuda3std3__419piecewise_constructE - _ZN40_INTERNAL_f83e8aac_4_k_cu_74f80e04_144814cuda3std3__45__cpo3endE)
_ZN40_INTERNAL_f83e8aac_4_k_cu_74f80e04_144814cuda3std3__45__cpo3endE:
	.zero		1
	.type		_ZN40_INTERNAL_f83e8aac_4_k_cu_74f80e04_144814cuda3std3__419piecewise_constructE,@object
	.size		_ZN40_INTERNAL_f83e8aac_4_k_cu_74f80e04_144814cuda3std3__419piecewise_constructE,(_ZN40_INTERNAL_f83e8aac_4_k_cu_74f80e04_144814cuda3std3__45__cpo4cendE - _ZN40_INTERNAL_f83e8aac_4_k_cu_74f80e04_144814cuda3std3__419piecewise_constructE)
_ZN40_INTERNAL_f83e8aac_4_k_cu_74f80e04_144814cuda3std3__419piecewise_constructE:
	.zero		1
	.type		_ZN40_INTERNAL_f83e8aac_4_k_cu_74f80e04_144814cuda3std3__45__cpo4cendE,@object
	.size		_ZN40_INTERNAL_f83e8aac_4_k_cu_74f80e04_144814cuda3std3__45__cpo4cendE,(_ZN40_INTERNAL_f83e8aac_4_k_cu_74f80e04_144814cuda3std6ranges3__45__cpo4swapE - _ZN40_INTERNAL_f83e8aac_4_k_cu_74f80e04_144814cuda3std3__45__cpo4cendE)
_ZN40_INTERNAL_f83e8aac_4_k_cu_74f80e04_144814cuda3std3__45__cpo4cendE:
	.zero		1
	.type		_ZN40_INTERNAL_f83e8aac_4_k_cu_74f80e04_144814cuda3std6ranges3__45__cpo4swapE,@object
	.size		_ZN40_INTERNAL_f83e8aac_4_k_cu_74f80e04_144814cuda3std6ranges3__45__cpo4swapE,(.L_8 - _ZN40_INTERNAL_f83e8aac_4_k_cu_74f80e04_144814cuda3std6ranges3__45__cpo4swapE)
_ZN40_INTERNAL_f83e8aac_4_k_cu_74f80e04_144814cuda3std6ranges3__45__cpo4swapE:
	.zero		1
.L_8:


//--------------------- .nv.constant0._ZN7cutlass13device_kernelINS_4gemm6kernel13GemmUniversalIN4cute5tupleIJiiiiEEENS1_10collective13CollectiveMmaINS1_34MainloopSm90TmaGmmaWarpSpecializedILi50ENS5_IJNS4_1CILi2EEENSA_ILi1EEESC_EEENS1_35KernelTmaWarpSpecializedCooperativeEEENS5_IJNSA_ILi128EEENSA_ILi16EEESH_EEENS_10bfloat16_tENS5_IJlSC_lEEESJ_SK_NS4_8TiledMMAINS4_8MMA_AtomIJNS4_4SM904GMMA27MMA_64x16x16_F32BF16BF16_SSILNSO_5MajorE0ELSQ_0ELNSO_7ScaleInE1ELSR_1EEEEEENS4_6LayoutISD_NS5_IJSC_NSA_ILi0EEESV_EEEEENS5_IJNS4_10UnderscoreESY_SY_EEEEENS4_13SM90_TMA_LOADENS4_14ComposedLayoutINS4_7SwizzleILi1ELi4ELi3EEENS4_18smem_ptr_flag_bitsILi16EEENSU_INS5_IJNSA_ILi8EEESH_EEENS5_IJSH_SC_EEEEEEEvNS4_8identityENS4_23SM90_TMA_LOAD_MULTICASTES1B_vS1C_EENS_8epilogue10collective6detail29Sm90TmaWarpSpecializedAdapterINS1G_15DefaultEpilogueISJ_SK_SK_NS1F_6thread17LinearCombinationISJ_Li1EffLNS1K_9ScaleType4KindE0ELNS_15FloatRoundStyleE2ESJ_EENS1_15EpilogueDefaultEEEEEvvEEEEvNT_6ParamsE --------------------------
	.section	.nv.constant0._ZN7cutlass13device_kernelINS_4gemm6kernel13GemmUniversalIN4cute5tupleIJiiiiEEENS1_10collective13CollectiveMmaINS1_34MainloopSm90TmaGmmaWarpSpecializedILi50ENS5_IJNS4_1CILi2EEENSA_ILi1EEESC_EEENS1_35KernelTmaWarpSpecializedCooperativeEEENS5_IJNSA_ILi128EEENSA_ILi16EEESH_EEENS_10bfloat16_tENS5_IJlSC_lEEESJ_SK_NS4_8TiledMMAINS4_8MMA_AtomIJNS4_4SM904GMMA27MMA_64x16x16_F32BF16BF16_SSILNSO_5MajorE0ELSQ_0ELNSO_7ScaleInE1ELSR_1EEEEEENS4_6LayoutISD_NS5_IJSC_NSA_ILi0EEESV_EEEEENS5_IJNS4_10UnderscoreESY_SY_EEEEENS4_13SM90_TMA_LOADENS4_14ComposedLayoutINS4_7SwizzleILi1ELi4ELi3EEENS4_18smem_ptr_flag_bitsILi16EEENSU_INS5_IJNSA_ILi8EEESH_EEENS5_IJSH_SC_EEEEEEEvNS4_8identityENS4_23SM90_TMA_LOAD_MULTICASTES1B_vS1C_EENS_8epilogue10collective6detail29Sm90TmaWarpSpecializedAdapterINS1G_15DefaultEpilogueISJ_SK_SK_NS1F_6thread17LinearCombinationISJ_Li1EffLNS1K_9ScaleType4KindE0ELNS_15FloatRoundStyleE2ESJ_EENS1_15EpilogueDefaultEEEEEvvEEEEvNT_6ParamsE,"a",@progbits
	.sectionflags	@""
	.align	4
.nv.constant0._ZN7cutlass13device_kernelINS_4gemm6kernel13GemmUniversalIN4cute5tupleIJiiiiEEENS1_10collective13CollectiveMmaINS1_34MainloopSm90TmaGmmaWarpSpecializedILi50ENS5_IJNS4_1CILi2EEENSA_ILi1EEESC_EEENS1_35KernelTmaWarpSpecializedCooperativeEEENS5_IJNSA_ILi128EEENSA_ILi16EEESH_EEENS_10bfloat16_tENS5_IJlSC_lEEESJ_SK_NS4_8TiledMMAINS4_8MMA_AtomIJNS4_4SM904GMMA27MMA_64x16x16_F32BF16BF16_SSILNSO_5MajorE0ELSQ_0ELNSO_7ScaleInE1ELSR_1EEEEEENS4_6LayoutISD_NS5_IJSC_NSA_ILi0EEESV_EEEEENS5_IJNS4_10UnderscoreESY_SY_EEEEENS4_13SM90_TMA_LOADENS4_14ComposedLayoutINS4_7SwizzleILi1ELi4ELi3EEENS4_18smem_ptr_flag_bitsILi16EEENSU_INS5_IJNSA_ILi8EEESH_EEENS5_IJSH_SC_EEEEEEEvNS4_8identityENS4_23SM90_TMA_LOAD_MULTICASTES1B_vS1C_EENS_8epilogue10collective6detail29Sm90TmaWarpSpecializedAdapterINS1G_15DefaultEpilogueISJ_SK_SK_NS1F_6thread17LinearCombinationISJ_Li1EffLNS1K_9ScaleType4KindE0ELNS_15FloatRoundStyleE2ESJ_EENS1_15EpilogueDefaultEEEEEvvEEEEvNT_6ParamsE:
	.zero		1664


//--------------------- SYMBOLS --------------------------

	.type		.nv.reservedSmem.offset0,@object
	.size		.nv.reservedSmem.offset0,0x4
	.type		__assertfail,@function
